	.headerflags	@"EF_CUDA_TEXMODE_UNIFIED EF_CUDA_64BIT_ADDRESS EF_CUDA_ACCELERATORS EF_CUDA_SM90 EF_CUDA_VIRTUAL_SM(EF_CUDA_SM90)"
	.elftype	@"ET_EXEC"


//--------------------- .nv.info                  --------------------------
	.section	.nv.info,"",@"SHT_CUDA_INFO"
	.align	4


	//----- nvinfo : EIATTR_REGCOUNT
	.align		4
        /*0000*/ 	.byte	0x04, 0x2f
        /*0002*/ 	.short	(.L_1 - .L_0)
	.align		4
.L_0:
        /*0004*/ 	.word	index@(matmul_kernel_profile)
        /*0008*/ 	.word	0x000000be


	//----- nvinfo : EIATTR_MIN_STACK_SIZE
	.align		4
.L_1:
        /*000c*/ 	.byte	0x04, 0x12
        /*000e*/ 	.short	(.L_3 - .L_2)
	.align		4
.L_2:
        /*0010*/ 	.word	index@(matmul_kernel_profile)
        /*0014*/ 	.word	0x00000000


	//----- nvinfo : EIATTR_FRAME_SIZE
	.align		4
.L_3:
        /*0018*/ 	.byte	0x04, 0x11
        /*001a*/ 	.short	(.L_5 - .L_4)
	.align		4
.L_4:
        /*001c*/ 	.word	index@(matmul_kernel_profile)
        /*0020*/ 	.word	0x00000000


	//----- nvinfo : EIATTR_MIN_STACK_SIZE
	.align		4
.L_5:
        /*0024*/ 	.byte	0x04, 0x12
        /*0026*/ 	.short	(.L_7 - .L_6)
	.align		4
.L_6:
        /*0028*/ 	.word	index@(matmul_kernel_profile)
        /*002c*/ 	.word	0x00000000
.L_7:


//--------------------- .nv.info.matmul_kernel_profile --------------------------
	.section	.nv.info.matmul_kernel_profile,"",@"SHT_CUDA_INFO"
	.sectionflags	@""
	.align	4


	//----- nvinfo : EIATTR_CUDA_API_VERSION
	.align		4
        /*0000*/ 	.byte	0x04, 0x37
        /*0002*/ 	.short	(.L_9 - .L_8)
.L_8:
        /*0004*/ 	.word	0x0000007c


	//----- nvinfo : EIATTR_KPARAM_INFO
	.align		4
.L_9:
        /*0008*/ 	.byte	0x04, 0x17
        /*000a*/ 	.short	(.L_11 - .L_10)
.L_10:
        /*000c*/ 	.word	0x00000000
        /*0010*/ 	.short	0x0009
        /*0012*/ 	.short	0x0030
        /*0014*/ 	.byte	0x00, 0xf0, 0x21, 0x00


	//----- nvinfo : EIATTR_KPARAM_INFO
	.align		4
.L_11:
        /*0018*/ 	.byte	0x04, 0x17
        /*001a*/ 	.short	(.L_13 - .L_12)
.L_12:
        /*001c*/ 	.word	0x00000000
        /*0020*/ 	.short	0x0008
        /*0022*/ 	.short	0x002c
        /*0024*/ 	.byte	0x00, 0xf0, 0x11, 0x00


	//----- nvinfo : EIATTR_KPARAM_INFO
	.align		4
.L_13:
        /*0028*/ 	.byte	0x04, 0x17
        /*002a*/ 	.short	(.L_15 - .L_14)
.L_14:
        /*002c*/ 	.word	0x00000000
        /*0030*/ 	.short	0x0007
        /*0032*/ 	.short	0x0028
        /*0034*/ 	.byte	0x00, 0xf0, 0x11, 0x00


	//----- nvinfo : EIATTR_KPARAM_INFO
	.align		4
.L_15:
        /*0038*/ 	.byte	0x04, 0x17
        /*003a*/ 	.short	(.L_17 - .L_16)
.L_16:
        /*003c*/ 	.word	0x00000000
        /*0040*/ 	.short	0x0006
        /*0042*/ 	.short	0x0024
        /*0044*/ 	.byte	0x00, 0xf0, 0x11, 0x00


	//----- nvinfo : EIATTR_KPARAM_INFO
	.align		4
.L_17:
        /*0048*/ 	.byte	0x04, 0x17
        /*004a*/ 	.short	(.L_19 - .L_18)
.L_18:
        /*004c*/ 	.word	0x00000000
        /*0050*/ 	.short	0x0005
        /*0052*/ 	.short	0x0020
        /*0054*/ 	.byte	0x00, 0xf0, 0x11, 0x00


	//----- nvinfo : EIATTR_KPARAM_INFO
	.align		4
.L_19:
        /*0058*/ 	.byte	0x04, 0x17
        /*005a*/ 	.short	(.L_21 - .L_20)
.L_20:
        /*005c*/ 	.word	0x00000000
        /*0060*/ 	.short	0x0004
        /*0062*/ 	.short	0x001c
        /*0064*/ 	.byte	0x00, 0xf0, 0x11, 0x00


	//----- nvinfo : EIATTR_KPARAM_INFO
	.align		4
.L_21:
        /*0068*/ 	.byte	0x04, 0x17
        /*006a*/ 	.short	(.L_23 - .L_22)
.L_22:
        /*006c*/ 	.word	0x00000000
        /*0070*/ 	.short	0x0003
        /*0072*/ 	.short	0x0018
        /*0074*/ 	.byte	0x00, 0xf0, 0x11, 0x00


	//----- nvinfo : EIATTR_KPARAM_INFO
	.align		4
.L_23:
        /*0078*/ 	.byte	0x04, 0x17
        /*007a*/ 	.short	(.L_25 - .L_24)
.L_24:
        /*007c*/ 	.word	0x00000000
        /*0080*/ 	.short	0x0002
        /*0082*/ 	.short	0x0010
        /*0084*/ 	.byte	0x00, 0xf0, 0x21, 0x00


	//----- nvinfo : EIATTR_KPARAM_INFO
	.align		4
.L_25:
        /*0088*/ 	.byte	0x04, 0x17
        /*008a*/ 	.short	(.L_27 - .L_26)
.L_26:
        /*008c*/ 	.word	0x00000000
        /*0090*/ 	.short	0x0001
        /*0092*/ 	.short	0x0008
        /*0094*/ 	.byte	0x00, 0xf0, 0x21, 0x00


	//----- nvinfo : EIATTR_KPARAM_INFO
	.align		4
.L_27:
        /*0098*/ 	.byte	0x04, 0x17
        /*009a*/ 	.short	(.L_29 - .L_28)
.L_28:
        /*009c*/ 	.word	0x00000000
        /*00a0*/ 	.short	0x0000
        /*00a2*/ 	.short	0x0000
        /*00a4*/ 	.byte	0x00, 0xf0, 0x21, 0x00


	//----- nvinfo : EIATTR_SPARSE_MMA_MASK
	.align		4
.L_29:
        /*00a8*/ 	.byte	0x03, 0x50
        /*00aa*/ 	.short	0x0000


	//----- nvinfo : EIATTR_MAXREG_COUNT
	.align		4
        /*00ac*/ 	.byte	0x03, 0x1b
        /*00ae*/ 	.short	0x00ff


	//----- nvinfo : EIATTR_COOP_GROUP_MASK_REGIDS
	.align		4
        /*00b0*/ 	.byte	0x04, 0x29
        /*00b2*/ 	.short	(.L_31 - .L_30)


	//   ....[0]....
.L_30:
        /*00b4*/ 	.word	0xffffffff


	//----- nvinfo : EIATTR_COOP_GROUP_INSTR_OFFSETS
	.align		4
.L_31:
        /*00b8*/ 	.byte	0x04, 0x28
        /*00ba*/ 	.short	(.L_33 - .L_32)


	//   ....[0]....
.L_32:
        /*00bc*/ 	.word	0x00001bf0


	//----- nvinfo : EIATTR_EXIT_INSTR_OFFSETS
	.align		4
.L_33:
        /*00c0*/ 	.byte	0x04, 0x1c
        /*00c2*/ 	.short	(.L_35 - .L_34)


	//   ....[0]....
.L_34:
        /*00c4*/ 	.word	0x00003060


	//   ....[1]....
        /*00c8*/ 	.word	0x00003c80


	//----- nvinfo : EIATTR_REQNTID
	.align		4
.L_35:
        /*00cc*/ 	.byte	0x04, 0x10
        /*00ce*/ 	.short	(.L_37 - .L_36)
.L_36:
        /*00d0*/ 	.word	0x00000100
        /*00d4*/ 	.word	0x00000001
        /*00d8*/ 	.word	0x00000001


	//----- nvinfo : EIATTR_CBANK_PARAM_SIZE
	.align		4
.L_37:
        /*00dc*/ 	.byte	0x03, 0x19
        /*00de*/ 	.short	0x0038


	//----- nvinfo : EIATTR_PARAM_CBANK
	.align		4
        /*00e0*/ 	.byte	0x04, 0x0a
        /*00e2*/ 	.short	(.L_39 - .L_38)
	.align		4
.L_38:
        /*00e4*/ 	.word	index@(.nv.constant0.matmul_kernel_profile)
        /*00e8*/ 	.short	0x0210
        /*00ea*/ 	.short	0x0038


	//----- nvinfo : EIATTR_SW_WAR
	.align		4
.L_39:
        /*00ec*/ 	.byte	0x04, 0x36
        /*00ee*/ 	.short	(.L_41 - .L_40)
.L_40:
        /*00f0*/ 	.word	0x00000008
.L_41:


//--------------------- .nv.callgraph             --------------------------
	.section	.nv.callgraph,"",@"SHT_CUDA_CALLGRAPH"
	.align	4
	.sectionentsize	8
	.align		4
        /*0000*/ 	.word	0x00000000
	.align		4
        /*0004*/ 	.word	0xffffffff
	.align		4
        /*0008*/ 	.word	0x00000000
	.align		4
        /*000c*/ 	.word	0xfffffffe
	.align		4
        /*0010*/ 	.word	0x00000000
	.align		4
        /*0014*/ 	.word	0xfffffffd
	.align		4
        /*0018*/ 	.word	0x00000000
	.align		4
        /*001c*/ 	.word	0xfffffffc


//--------------------- .text.matmul_kernel_profile --------------------------
	.section	.text.matmul_kernel_profile,"ax",@progbits
	.sectionflags	@"SHF_BARRIERS=1"
	.align	128
        .global         matmul_kernel_profile
        .type           matmul_kernel_profile,@function
        .size           matmul_kernel_profile,(.L_x_4 - matmul_kernel_profile)
        .other          matmul_kernel_profile,@"STO_CUDA_ENTRY STV_DEFAULT"
matmul_kernel_profile:
.text.matmul_kernel_profile:
[----:B------:R-:W1:Y:S02]  /*0000*/  LDC R1, c[0x0][0x28] ;  /* 0x00000a00ff017b82 */ /* 0x000e640000000800 */
[----:B------:R-:W-:-:S07]  /*0010*/  CS2R.32 R23, SR_CLOCKLO ;  /* 0x0000000000177805 */ /* 0x000fce0000005000 */
[----:B------:R-:W-:Y:S01]  /*0020*/  CS2R.32 R19, SR_CLOCKLO ;  /* 0x0000000000137805 */ /* 0x000fe20000005000 */
[----:B------:R-:W2:Y:S01]  /*0030*/  LDC.64 R2, c[0x0][0x228] ;  /* 0x00008a00ff027b82 */ /* 0x000ea20000000a00 */
[----:B------:R-:W3:Y:S01]  /*0040*/  S2R R4, SR_CTAID.X ;  /* 0x0000000000047919 */ /* 0x000ee20000002500 */
[----:B------:R-:W-:Y:S01]  /*0050*/  UMOV UR4, 0x400 ;  /* 0x0000040000047882 */ /* 0x000fe20000000000 */
[----:B------:R-:W-:Y:S01]  /*0060*/  IMAD.MOV.U32 R22, RZ, RZ, RZ ;  /* 0x000000ffff167224 */ /* 0x000fe200078e00ff */
[----:B------:R-:W4:Y:S04]  /*0070*/  S2R R158, SR_TID.X ;  /* 0x00000000009e7919 */ /* 0x000f280000002100 */
[----:B------:R-:W5:Y:S01]  /*0080*/  S2UR UR7, SR_CgaCtaId ;  /* 0x00000000000779c3 */ /* 0x000f620000008800 */
[----:B--2---:R-:W-:-:S05]  /*0090*/  VIADD R0, R3, 0xff ;  /* 0x000000ff03007836 */ /* 0x004fca0000000000 */
[----:B------:R-:W-:Y:S01]  /*00a0*/  SHF.R.S32.HI R5, RZ, 0x1f, R0 ;  /* 0x0000001fff057819 */ /* 0x000fe20000011400 */
[----:B-1---5:R-:W-:-:S03]  /*00b0*/  UPRMT UR7, UR7, 0x654, UR4 ;  /* 0x0000065407077896 */ /* 0x022fc60008000004 */
[----:B------:R-:W-:Y:S02]  /*00c0*/  LEA.HI R5, R5, R0, RZ, 0x8 ;  /* 0x0000000005057211 */ /* 0x000fe400078f40ff */
[----:B---3--:R-:W-:Y:S02]  /*00d0*/  IABS R10, R4 ;  /* 0x00000004000a7213 */ /* 0x008fe40000000000 */
[----:B------:R-:W-:Y:S01]  /*00e0*/  SHF.R.S32.HI R5, RZ, 0x8, R5 ;  /* 0x00000008ff057819 */ /* 0x000fe20000011405 */
[----:B----4-:R-:W-:-:S04]  /*00f0*/  IMAD.SHL.U32 R14, R158, 0x2, RZ ;  /* 0x000000029e0e7824 */ /* 0x010fc800078e00ff */
[----:B------:R-:W-:-:S05]  /*0100*/  IMAD.SHL.U32 R9, R5, 0x8, RZ ;  /* 0x0000000805097824 */ /* 0x000fca00078e00ff */
[-C--:B------:R-:W-:Y:S02]  /*0110*/  IABS R5, R9.reuse ;  /* 0x0000000900057213 */ /* 0x080fe40000000000 */
[----:B------:R-:W-:Y:S02]  /*0120*/  IABS R12, R9 ;  /* 0x00000009000c7213 */ /* 0x000fe40000000000 */
[----:B------:R-:W2:Y:S08]  /*0130*/  I2F.RP R0, R5 ;  /* 0x0000000500007306 */ /* 0x000eb00000209400 */
[----:B--2---:R-:W2:Y:S02]  /*0140*/  MUFU.RCP R0, R0 ;  /* 0x0000000000007308 */ /* 0x004ea40000001000 */
[----:B--2---:R-:W-:-:S02]  /*0150*/  VIADD R6, R0, 0xffffffe ;  /* 0x0ffffffe00067836 */ /* 0x004fc40000000000 */
[----:B------:R-:W-:Y:S01]  /*0160*/  IMAD.MOV R0, RZ, RZ, -R12 ;  /* 0x000000ffff007224 */ /* 0x000fe200078e0a0c */
[----:B------:R-:W-:-:S03]  /*0170*/  SHF.R.U32.HI R12, RZ, 0x5, R158 ;  /* 0x00000005ff0c7819 */ /* 0x000fc6000001169e */
[----:B------:R2:W3:Y:S02]  /*0180*/  F2I.FTZ.U32.TRUNC.NTZ R7, R6 ;  /* 0x0000000600077305 */ /* 0x0004e4000021f000 */
[----:B--2---:R-:W-:Y:S02]  /*0190*/  IMAD.MOV.U32 R6, RZ, RZ, RZ ;  /* 0x000000ffff067224 */ /* 0x004fe400078e00ff */
[----:B---3--:R-:W-:-:S04]  /*01a0*/  IMAD.MOV R8, RZ, RZ, -R7 ;  /* 0x000000ffff087224 */ /* 0x008fc800078e0a07 */
[----:B------:R-:W-:Y:S02]  /*01b0*/  IMAD R11, R8, R5, RZ ;  /* 0x00000005080b7224 */ /* 0x000fe400078e02ff */
[----:B------:R-:W-:Y:S02]  /*01c0*/  IMAD.MOV.U32 R8, RZ, RZ, R10 ;  /* 0x000000ffff087224 */ /* 0x000fe400078e000a */
[----:B------:R-:W-:-:S06]  /*01d0*/  IMAD.HI.U32 R7, R7, R11, R6 ;  /* 0x0000000b07077227 */ /* 0x000fcc00078e0006 */
[----:B------:R-:W-:-:S04]  /*01e0*/  IMAD.HI.U32 R7, R7, R8, RZ ;  /* 0x0000000807077227 */ /* 0x000fc800078e00ff */
[----:B------:R-:W-:-:S05]  /*01f0*/  IMAD R0, R7, R0, R8 ;  /* 0x0000000007007224 */ /* 0x000fca00078e0208 */
[----:B------:R-:W-:-:S13]  /*0200*/  ISETP.GT.U32.AND P1, PT, R5, R0, PT ;  /* 0x000000000500720c */ /* 0x000fda0003f24070 */
[----:B------:R-:W-:Y:S02]  /*0210*/  @!P1 IMAD.IADD R0, R0, 0x1, -R5 ;  /* 0x0000000100009824 */ /* 0x000fe400078e0a05 */
[----:B------:R-:W-:Y:S01]  /*0220*/  @!P1 VIADD R7, R7, 0x1 ;  /* 0x0000000107079836 */ /* 0x000fe20000000000 */
[----:B------:R-:W-:Y:S02]  /*0230*/  ISETP.NE.AND P1, PT, R9, RZ, PT ;  /* 0x000000ff0900720c */ /* 0x000fe40003f25270 */
[----:B------:R-:W-:Y:S02]  /*0240*/  ISETP.GE.U32.AND P0, PT, R0, R5, PT ;  /* 0x000000050000720c */ /* 0x000fe40003f06070 */
[----:B------:R-:W-:-:S04]  /*0250*/  LOP3.LUT R0, R4, R9, RZ, 0x3c, !PT ;  /* 0x0000000904007212 */ /* 0x000fc800078e3cff */
[----:B------:R-:W-:Y:S01]  /*0260*/  ISETP.GE.AND P2, PT, R0, RZ, PT ;  /* 0x000000ff0000720c */ /* 0x000fe20003f46270 */
[----:B------:R-:W-:-:S05]  /*0270*/  VIADD R0, R2, 0x7f ;  /* 0x0000007f02007836 */ /* 0x000fca0000000000 */
[----:B------:R-:W-:Y:S01]  /*0280*/  SHF.R.S32.HI R5, RZ, 0x1f, R0 ;  /* 0x0000001fff057819 */ /* 0x000fe20000011400 */
[----:B------:R-:W-:-:S03]  /*0290*/  @P0 VIADD R7, R7, 0x1 ;  /* 0x0000000107070836 */ /* 0x000fc60000000000 */
[----:B------:R-:W-:Y:S01]  /*02a0*/  LEA.HI R5, R5, R0, RZ, 0x7 ;  /* 0x0000000005057211 */ /* 0x000fe200078f38ff */
[----:B------:R-:W-:-:S04]  /*02b0*/  IMAD.MOV.U32 R6, RZ, RZ, R7 ;  /* 0x000000ffff067224 */ /* 0x000fc800078e0007 */
[----:B------:R-:W-:Y:S01]  /*02c0*/  @!P2 IMAD.MOV R6, RZ, RZ, -R6 ;  /* 0x000000ffff06a224 */ /* 0x000fe200078e0a06 */
[----:B------:R-:W-:-:S05]  /*02d0*/  @!P1 LOP3.LUT R6, RZ, R9, RZ, 0x33, !PT ;  /* 0x00000009ff069212 */ /* 0x000fca00078e33ff */
[----:B------:R-:W-:Y:S02]  /*02e0*/  IMAD.SHL.U32 R8, R6, 0x8, RZ ;  /* 0x0000000806087824 */ /* 0x000fe400078e00ff */
[----:B------:R-:W-:-:S03]  /*02f0*/  IMAD.MOV R6, RZ, RZ, -R6 ;  /* 0x000000ffff067224 */ /* 0x000fc600078e0a06 */
[----:B------:R-:W-:Y:S01]  /*0300*/  LEA.HI.SX32 R5, R5, -R8, 0x19 ;  /* 0x8000000805057211 */ /* 0x000fe200078fcaff */
[----:B------:R-:W-:-:S03]  /*0310*/  IMAD R13, R9, R6, R4 ;  /* 0x00000006090d7224 */ /* 0x000fc600078e0204 */
[----:B------:R-:W-:Y:S02]  /*0320*/  VIMNMX R20, R5, 0x8, PT ;  /* 0x0000000805147848 */ /* 0x000fe40003fe0100 */
[----:B------:R-:W-:Y:S02]  /*0330*/  IABS R11, R13 ;  /* 0x0000000d000b7213 */ /* 0x000fe40000000000 */
[----:B------:R-:W-:-:S04]  /*0340*/  IABS R5, R20 ;  /* 0x0000001400057213 */ /* 0x000fc80000000000 */
[----:B------:R-:W2:Y:S08]  /*0350*/  I2F.RP R0, R5 ;  /* 0x0000000500007306 */ /* 0x000eb00000209400 */
[----:B--2---:R-:W2:Y:S02]  /*0360*/  MUFU.RCP R0, R0 ;  /* 0x0000000000007308 */ /* 0x004ea40000001000 */
[----:B--2---:R-:W-:-:S06]  /*0370*/  VIADD R7, R0, 0xffffffe ;  /* 0x0ffffffe00077836 */ /* 0x004fcc0000000000 */
[----:B------:R-:W2:Y:S02]  /*0380*/  F2I.FTZ.U32.TRUNC.NTZ R7, R7 ;  /* 0x0000000700077305 */ /* 0x000ea4000021f000 */
[----:B--2---:R-:W-:-:S04]  /*0390*/  IMAD.MOV R10, RZ, RZ, -R7 ;  /* 0x000000ffff0a7224 */ /* 0x004fc800078e0a07 */
[----:B------:R-:W-:Y:S01]  /*03a0*/  IMAD.MOV.U32 R6, RZ, RZ, R10 ;  /* 0x000000ffff067224 */ /* 0x000fe200078e000a */
[----:B------:R-:W-:-:S03]  /*03b0*/  IABS R10, R20 ;  /* 0x00000014000a7213 */ /* 0x000fc60000000000 */
[----:B------:R-:W-:Y:S02]  /*03c0*/  IMAD R9, R6, R5, RZ ;  /* 0x0000000506097224 */ /* 0x000fe400078e02ff */
[----:B------:R-:W-:Y:S02]  /*03d0*/  IMAD.MOV.U32 R6, RZ, RZ, RZ ;  /* 0x000000ffff067224 */ /* 0x000fe400078e00ff */
[----:B------:R-:W-:Y:S01]  /*03e0*/  IMAD.MOV R0, RZ, RZ, -R10 ;  /* 0x000000ffff007224 */ /* 0x000fe200078e0a0a */
[----:B------:R-:W-:Y:S01]  /*03f0*/  LOP3.LUT P0, R10, R158, 0x1f, RZ, 0xc0, !PT ;  /* 0x0000001f9e0a7812 */ /* 0x000fe2000780c0ff */
[----:B------:R-:W-:-:S06]  /*0400*/  IMAD.HI.U32 R6, R7, R9, R6 ;  /* 0x0000000907067227 */ /* 0x000fcc00078e0006 */
[----:B------:R-:W-:-:S04]  /*0410*/  IMAD.HI.U32 R6, R6, R11, RZ ;  /* 0x0000000b06067227 */ /* 0x000fc800078e00ff */
[----:B------:R-:W-:Y:S02]  /*0420*/  IMAD R0, R6, R0, R11 ;  /* 0x0000000006007224 */ /* 0x000fe400078e020b */
[----:B------:R-:W-:-:S03]  /*0430*/  @!P0 IMAD.MOV.U32 R18, RZ, RZ, -0x80000000 ;  /* 0x80000000ff128424 */ /* 0x000fc600078e00ff */
[----:B------:R-:W-:-:S13]  /*0440*/  ISETP.GT.U32.AND P2, PT, R5, R0, PT ;  /* 0x000000000500720c */ /* 0x000fda0003f44070 */
[----:B------:R-:W-:Y:S02]  /*0450*/  @!P2 IMAD.IADD R0, R0, 0x1, -R5 ;  /* 0x000000010000a824 */ /* 0x000fe400078e0a05 */
[----:B------:R-:W-:Y:S01]  /*0460*/  @!P2 VIADD R6, R6, 0x1 ;  /* 0x000000010606a836 */ /* 0x000fe20000000000 */
[----:B------:R-:W-:Y:S02]  /*0470*/  ISETP.NE.AND P2, PT, R20, RZ, PT ;  /* 0x000000ff1400720c */ /* 0x000fe40003f45270 */
[----:B------:R-:W-:Y:S02]  /*0480*/  ISETP.GE.U32.AND P1, PT, R0, R5, PT ;  /* 0x000000050000720c */ /* 0x000fe40003f26070 */
[----:B------:R-:W-:-:S04]  /*0490*/  LOP3.LUT R0, R13, R20, RZ, 0x3c, !PT ;  /* 0x000000140d007212 */ /* 0x000fc800078e3cff */
[----:B------:R-:W-:Y:S01]  /*04a0*/  ISETP.GE.AND P3, PT, R0, RZ, PT ;  /* 0x000000ff0000720c */ /* 0x000fe20003f66270 */
[----:B------:R-:W-:-:S05]  /*04b0*/  IMAD.SHL.U32 R0, R12, 0x2, RZ ;  /* 0x000000020c007824 */ /* 0x000fca00078e00ff */
[----:B------:R-:W-:Y:S01]  /*04c0*/  LOP3.LUT R5, R0, 0x6, RZ, 0xc0, !PT ;  /* 0x0000000600057812 */ /* 0x000fe200078ec0ff */
[----:B------:R-:W-:-:S03]  /*04d0*/  @P1 VIADD R6, R6, 0x1 ;  /* 0x0000000106061836 */ /* 0x000fc60000000000 */
[----:B------:R-:W-:Y:S01]  /*04e0*/  LOP3.LUT R5, R5, 0x3fffff00, R14, 0xf8, !PT ;  /* 0x3fffff0005057812 */ /* 0x000fe200078ef80e */
[----:B------:R-:W-:-:S03]  /*04f0*/  IMAD.MOV.U32 R29, RZ, RZ, R6 ;  /* 0x000000ffff1d7224 */ /* 0x000fc600078e0006 */
[----:B------:R-:W-:Y:S01]  /*0500*/  LEA R16, R5, UR7, 0x2 ;  /* 0x0000000705107c11 */ /* 0x000fe2000f8e10ff */
[----:B------:R-:W-:Y:S01]  /*0510*/  @!P3 IMAD.MOV R29, RZ, RZ, -R29 ;  /* 0x000000ffff1db224 */ /* 0x000fe200078e0a1d */
[----:B------:R-:W-:-:S03]  /*0520*/  @!P2 LOP3.LUT R29, RZ, R20, RZ, 0x33, !PT ;  /* 0x00000014ff1da212 */ /* 0x000fc600078e33ff */
[----:B------:R1:W-:Y:S02]  /*0530*/  @!P0 STS.64 [R16], R22 ;  /* 0x0000001610008388 */ /* 0x0003e40000000a00 */
[----:B------:R-:W-:Y:S02]  /*0540*/  IMAD.MOV R5, RZ, RZ, -R29 ;  /* 0x000000ffff057224 */ /* 0x000fe400078e0a1d */
[----:B------:R1:W-:Y:S02]  /*0550*/  @!P0 STS.64 [R16+0x20], R18 ;  /* 0x0000201210008388 */ /* 0x0003e40000000a00 */
[----:B------:R-:W-:-:S04]  /*0560*/  IMAD R5, R20, R5, R13 ;  /* 0x0000000514057224 */ /* 0x000fc800078e020d */
[----:B------:R-:W-:-:S04]  /*0570*/  IMAD.IADD R5, R8, 0x1, R5 ;  /* 0x0000000108057824 */ /* 0x000fc800078e0205 */
[----:B-1----:R-:W-:-:S07]  /*0580*/  IMAD.SHL.U32 R155, R5, 0x80, RZ ;  /* 0x00000080059b7824 */ /* 0x002fce00078e00ff */
[----:B------:R-:W-:Y:S02]  /*0590*/  CS2R.32 R21, SR_CLOCKLO ;  /* 0x0000000000157805 */ /* 0x000fe40000005000 */
[----:B-1----:R-:W-:-:S04]  /*05a0*/  SHF.R.U32.HI R18, RZ, 0x2, R158 ;  /* 0x00000002ff127819 */ /* 0x002fc8000001169e */
[----:B------:R-:W-:Y:S02]  /*05b0*/  SGXT.U32 R18, R18, 0x6 ;  /* 0x000000061212781a */ /* 0x000fe40000000000 */
[----:B------:R-:W-:Y:S02]  /*05c0*/  CS2R.32 R23, SR_CLOCKLO ;  /* 0x0000000000177805 */ /* 0x000fe40000005000 */
[----:B------:R-:W-:Y:S02]  /*05d0*/  IABS R17, R2 ;  /* 0x0000000200117213 */ /* 0x000fe40000000000 */
[----:B------:R-:W-:Y:S02]  /*05e0*/  IABS R24, R3 ;  /* 0x0000000300187213 */ /* 0x000fe40000000000 */
[----:B------:R-:W2:Y:S01]  /*05f0*/  I2F.RP R11, R17 ;  /* 0x00000011000b7306 */ /* 0x000ea20000209400 */
[----:B------:R-:W-:Y:S02]  /*0600*/  LOP3.LUT R5, R155, R18, RZ, 0xfc, !PT ;  /* 0x000000129b057212 */ /* 0x000fe400078efcff */
[----:B------:R-:W-:-:S02]  /*0610*/  LOP3.LUT R26, R155, 0x40, R18, 0xfe, !PT ;  /* 0x000000409b1a7812 */ /* 0x000fc400078efe12 */
[----:B------:R-:W-:Y:S02]  /*0620*/  IABS R19, R5 ;  /* 0x0000000500137213 */ /* 0x000fe40000000000 */
[----:B------:R-:W-:Y:S01]  /*0630*/  IABS R22, R26 ;  /* 0x0000001a00167213 */ /* 0x000fe20000000000 */
[----:B------:R-:W3:Y:S01]  /*0640*/  I2F.RP R13, R24 ;  /* 0x00000018000d7306 */ /* 0x000ee20000209400 */
[----:B------:R-:W-:-:S04]  /*0650*/  PRMT R30, R18, 0x6540, R29 ;  /* 0x00006540121e7816 */ /* 0x000fc8000000001d */
[C---:B------:R-:W-:Y:S02]  /*0660*/  LOP3.LUT R31, R30.reuse, 0x80, RZ, 0xfc, !PT ;  /* 0x000000801e1f7812 */ /* 0x040fe400078efcff */
[----:B------:R-:W-:Y:S01]  /*0670*/  LOP3.LUT R32, R30, 0xc0, RZ, 0xfc, !PT ;  /* 0x000000c01e207812 */ /* 0x000fe200078efcff */
[----:B--2---:R-:W2:Y:S01]  /*0680*/  MUFU.RCP R11, R11 ;  /* 0x0000000b000b7308 */ /* 0x004ea20000001000 */
[----:B------:R-:W-:Y:S02]  /*0690*/  IABS R25, R31 ;  /* 0x0000001f00197213 */ /* 0x000fe40000000000 */
[----:B------:R-:W-:-:S05]  /*06a0*/  IABS R27, R32 ;  /* 0x00000020001b7213 */ /* 0x000fca0000000000 */
[----:B---3--:R-:W3:Y:S01]  /*06b0*/  MUFU.RCP R13, R13 ;  /* 0x0000000d000d7308 */ /* 0x008ee20000001000 */
[----:B--2---:R-:W-:Y:S02]  /*06c0*/  VIADD R6, R11, 0xffffffe ;  /* 0x0ffffffe0b067836 */ /* 0x004fe40000000000 */
[----:B------:R-:W-:-:S05]  /*06d0*/  IMAD.SHL.U32 R11, R29, 0x100, RZ ;  /* 0x000001001d0b7824 */ /* 0x000fca00078e00ff */
[----:B------:R2:W4:Y:S01]  /*06e0*/  F2I.FTZ.U32.TRUNC.NTZ R7, R6 ;  /* 0x0000000600077305 */ /* 0x000522000021f000 */
[----:B------:R-:W-:Y:S01]  /*06f0*/  LOP3.LUT R28, R11, 0x40, R18, 0xfe, !PT ;  /* 0x000000400b1c7812 */ /* 0x000fe200078efe12 */
[----:B---3--:R-:W-:-:S06]  /*0700*/  VIADD R8, R13, 0xffffffe ;  /* 0x0ffffffe0d087836 */ /* 0x008fcc0000000000 */
[----:B------:R3:W5:Y:S01]  /*0710*/  F2I.FTZ.U32.TRUNC.NTZ R9, R8 ;  /* 0x0000000800097305 */ /* 0x000762000021f000 */
[----:B--2---:R-:W-:Y:S02]  /*0720*/  IMAD.MOV.U32 R6, RZ, RZ, RZ ;  /* 0x000000ffff067224 */ /* 0x004fe400078e00ff */
[----:B----4-:R-:W-:Y:S02]  /*0730*/  IMAD.MOV R20, RZ, RZ, -R7 ;  /* 0x000000ffff147224 */ /* 0x010fe400078e0a07 */
[----:B---3--:R-:W-:Y:S02]  /*0740*/  IMAD.MOV.U32 R8, RZ, RZ, RZ ;  /* 0x000000ffff087224 */ /* 0x008fe400078e00ff */
[----:B------:R-:W-:Y:S02]  /*0750*/  IMAD R15, R20, R17, RZ ;  /* 0x00000011140f7224 */ /* 0x000fe400078e02ff */
[----:B------:R-:W-:Y:S01]  /*0760*/  IMAD.MOV.U32 R20, RZ, RZ, R19 ;  /* 0x000000ffff147224 */ /* 0x000fe200078e0013 */
[----:B------:R-:W-:Y:S01]  /*0770*/  IABS R19, R28 ;  /* 0x0000001c00137213 */ /* 0x000fe20000000000 */
[----:B------:R-:W-:Y:S01]  /*0780*/  IMAD.HI.U32 R7, R7, R15, R6 ;  /* 0x0000000f07077227 */ /* 0x000fe200078e0006 */
[----:B------:R-:W-:-:S03]  /*0790*/  IABS R15, R30 ;  /* 0x0000001e000f7213 */ /* 0x000fc60000000000 */
[----:B-----5:R-:W-:Y:S02]  /*07a0*/  IMAD.MOV R13, RZ, RZ, -R9 ;  /* 0x000000ffff0d7224 */ /* 0x020fe400078e0a09 */
[----:B------:R-:W-:-:S04]  /*07b0*/  IMAD.HI.U32 R6, R7, R20, RZ ;  /* 0x0000001407067227 */ /* 0x000fc800078e00ff */
[----:B------:R-:W-:Y:S02]  /*07c0*/  IMAD R13, R13, R24, RZ ;  /* 0x000000180d0d7224 */ /* 0x000fe400078e02ff */
[----:B------:R-:W-:Y:S02]  /*07d0*/  IMAD.MOV R6, RZ, RZ, -R6 ;  /* 0x000000ffff067224 */ /* 0x000fe400078e0a06 */
[----:B------:R-:W-:-:S04]  /*07e0*/  IMAD.HI.U32 R7, R7, R22, RZ ;  /* 0x0000001607077227 */ /* 0x000fc800078e00ff */
[----:B------:R-:W-:-:S04]  /*07f0*/  IMAD.HI.U32 R8, R9, R13, R8 ;  /* 0x0000000d09087227 */ /* 0x000fc800078e0008 */
[C---:B------:R-:W-:Y:S02]  /*0800*/  IMAD R6, R17.reuse, R6, R20 ;  /* 0x0000000611067224 */ /* 0x040fe400078e0214 */
[----:B------:R-:W-:Y:S02]  /*0810*/  IMAD.MOV R7, RZ, RZ, -R7 ;  /* 0x000000ffff077224 */ /* 0x000fe400078e0a07 */
[----:B------:R-:W-:Y:S01]  /*0820*/  IMAD.HI.U32 R11, R8, R19, RZ ;  /* 0x00000013080b7227 */ /* 0x000fe200078e00ff */
[----:B------:R-:W-:-:S03]  /*0830*/  ISETP.GT.U32.AND P1, PT, R17, R6, PT ;  /* 0x000000061100720c */ /* 0x000fc60003f24070 */
[----:B------:R-:W-:Y:S02]  /*0840*/  IMAD R7, R17, R7, R22 ;  /* 0x0000000711077224 */ /* 0x000fe400078e0216 */
[----:B------:R-:W-:-:S03]  /*0850*/  IMAD.HI.U32 R13, R8, R25, RZ ;  /* 0x00000019080d7227 */ /* 0x000fc600078e00ff */
[----:B------:R-:W-:Y:S01]  /*0860*/  ISETP.GT.U32.AND P2, PT, R17, R7, PT ;  /* 0x000000071100720c */ /* 0x000fe20003f44070 */
[----:B------:R-:W-:-:S04]  /*0870*/  IMAD.HI.U32 R9, R8, R15, RZ ;  /* 0x0000000f08097227 */ /* 0x000fc800078e00ff */
[----:B------:R-:W-:Y:S02]  /*0880*/  IMAD.MOV R11, RZ, RZ, -R11 ;  /* 0x000000ffff0b7224 */ /* 0x000fe400078e0a0b */
[----:B------:R-:W-:Y:S02]  /*0890*/  IMAD.MOV R13, RZ, RZ, -R13 ;  /* 0x000000ffff0d7224 */ /* 0x000fe400078e0a0d */
[----:B------:R-:W-:Y:S02]  /*08a0*/  IMAD.MOV R9, RZ, RZ, -R9 ;  /* 0x000000ffff097224 */ /* 0x000fe400078e0a09 */
[C---:B------:R-:W-:Y:S02]  /*08b0*/  IMAD R11, R24.reuse, R11, R19 ;  /* 0x0000000b180b7224 */ /* 0x040fe400078e0213 */
[----:B------:R-:W-:Y:S01]  /*08c0*/  IMAD R13, R24, R13, R25 ;  /* 0x0000000d180d7224 */ /* 0x000fe200078e0219 */
[----:B------:R-:W-:Y:S01]  /*08d0*/  SHF.R.U32.HI R25, RZ, 0x5, R158 ;  /* 0x00000005ff197819 */ /* 0x000fe2000001169e */
[----:B------:R-:W-:Y:S01]  /*08e0*/  IMAD.HI.U32 R8, R8, R27, RZ ;  /* 0x0000001b08087227 */ /* 0x000fe200078e00ff */
[----:B------:R-:W-:-:S02]  /*08f0*/  ISETP.GT.U32.AND P4, PT, R24, R11, PT ;  /* 0x0000000b1800720c */ /* 0x000fc40003f84070 */
[----:B------:R-:W-:Y:S01]  /*0900*/  ISETP.GT.U32.AND P3, PT, R24, R13, PT ;  /* 0x0000000d1800720c */ /* 0x000fe20003f64070 */
[----:B------:R-:W-:Y:S01]  /*0910*/  @!P1 IMAD.IADD R6, R6, 0x1, -R17 ;  /* 0x0000000106069824 */ /* 0x000fe200078e0a11 */
[----:B------:R-:W-:Y:S01]  /*0920*/  SGXT.U32 R25, R25, 0x3 ;  /* 0x000000031919781a */ /* 0x000fe20000000000 */
[C---:B------:R-:W-:Y:S02]  /*0930*/  IMAD R9, R24.reuse, R9, R15 ;  /* 0x0000000918097224 */ /* 0x040fe400078e020f */
[----:B------:R-:W-:Y:S01]  /*0940*/  IMAD.MOV R8, RZ, RZ, -R8 ;  /* 0x000000ffff087224 */ /* 0x000fe200078e0a08 */
[----:B------:R-:W-:Y:S01]  /*0950*/  ISETP.GT.U32.AND P5, PT, R17, R6, PT ;  /* 0x000000061100720c */ /* 0x000fe20003fa4070 */
[----:B------:R-:W-:Y:S01]  /*0960*/  @!P2 IMAD.IADD R7, R7, 0x1, -R17 ;  /* 0x000000010707a824 */ /* 0x000fe200078e0a11 */
[C---:B------:R-:W-:Y:S01]  /*0970*/  ISETP.GT.U32.AND P2, PT, R24.reuse, R9, PT ;  /* 0x000000091800720c */ /* 0x040fe20003f44070 */
[C---:B------:R-:W-:Y:S01]  /*0980*/  IMAD R15, R24.reuse, R8, R27 ;  /* 0x00000008180f7224 */ /* 0x040fe200078e021b */
[----:B------:R-:W-:Y:S01]  /*0990*/  LOP3.LUT R8, RZ, R2, RZ, 0x33, !PT ;  /* 0x00000002ff087212 */ /* 0x000fe200078e33ff */
[--C-:B------:R-:W-:Y:S01]  /*09a0*/  @!P4 IMAD.IADD R11, R11, 0x1, -R24.reuse ;  /* 0x000000010b0bc824 */ /* 0x100fe200078e0a18 */
[----:B------:R-:W-:Y:S01]  /*09b0*/  ISETP.GT.U32.AND P6, PT, R17, R7, PT ;  /* 0x000000071100720c */ /* 0x000fe20003fc4070 */
[--C-:B------:R-:W-:Y:S01]  /*09c0*/  @!P3 IMAD.IADD R13, R13, 0x1, -R24.reuse ;  /* 0x000000010d0db824 */ /* 0x100fe200078e0a18 */
[----:B------:R-:W-:Y:S01]  /*09d0*/  ISETP.GT.U32.AND P1, PT, R24, R15, PT ;  /* 0x0000000f1800720c */ /* 0x000fe20003f24070 */
[----:B------:R-:W-:Y:S01]  /*09e0*/  @!P0 IMAD.MOV.U32 R22, RZ, RZ, -0x7fffffff ;  /* 0x80000001ff168424 */ /* 0x000fe200078e00ff */
[----:B------:R-:W-:Y:S01]  /*09f0*/  ISETP.GE.AND P4, PT, R26, RZ, PT ;  /* 0x000000ff1a00720c */ /* 0x000fe20003f86270 */
[----:B------:R-:W-:Y:S01]  /*0a00*/  @!P0 IMAD.MOV.U32 R20, RZ, RZ, 0x1 ;  /* 0x00000001ff148424 */ /* 0x000fe200078e00ff */
[----:B------:R-:W-:Y:S01]  /*0a10*/  ISETP.GT.U32.AND P3, PT, R24, R11, PT ;  /* 0x0000000b1800720c */ /* 0x000fe20003f64070 */
[--C-:B------:R-:W-:Y:S01]  /*0a20*/  @!P5 IMAD.IADD R6, R6, 0x1, -R17.reuse ;  /* 0x000000010606d824 */ /* 0x100fe200078e0a11 */
[----:B------:R-:W-:Y:S01]  /*0a30*/  ISETP.GE.AND P5, PT, R5, RZ, PT ;  /* 0x000000ff0500720c */ /* 0x000fe20003fa6270 */
[----:B------:R-:W-:Y:S01]  /*0a40*/  @!P2 IMAD.IADD R9, R9, 0x1, -R24 ;  /* 0x000000010909a824 */ /* 0x000fe200078e0a18 */
[C---:B------:R-:W-:Y:S01]  /*0a50*/  ISETP.GT.U32.AND P2, PT, R24.reuse, R13, PT ;  /* 0x0000000d1800720c */ /* 0x040fe20003f44070 */
[----:B------:R-:W-:Y:S01]  /*0a60*/  IMAD.MOV.U32 R5, RZ, RZ, R6 ;  /* 0x000000ffff057224 */ /* 0x000fe200078e0006 */
[----:B------:R-:W-:Y:S01]  /*0a70*/  LOP3.LUT R155, R155, R25, RZ, 0xfc, !PT ;  /* 0x000000199b9b7212 */ /* 0x000fe200078efcff */
[----:B------:R-:W-:Y:S01]  /*0a80*/  @!P6 IMAD.IADD R7, R7, 0x1, -R17 ;  /* 0x000000010707e824 */ /* 0x000fe200078e0a11 */
[----:B------:R-:W-:Y:S01]  /*0a90*/  @!P0 STS.64 [R16+0x60], R22 ;  /* 0x0000601610008388 */ /* 0x000fe20000000a00 */
[--C-:B------:R-:W-:Y:S01]  /*0aa0*/  @!P1 IMAD.IADD R15, R15, 0x1, -R24.reuse ;  /* 0x000000010f0f9824 */ /* 0x100fe200078e0a18 */
[----:B------:R-:W-:Y:S01]  /*0ab0*/  ISETP.GT.U32.AND P1, PT, R24, R9, PT ;  /* 0x000000091800720c */ /* 0x000fe20003f24070 */
[----:B------:R-:W-:Y:S01]  /*0ac0*/  @!P4 IMAD.MOV R7, RZ, RZ, -R7 ;  /* 0x000000ffff07c224 */ /* 0x000fe200078e0a07 */
[----:B------:R-:W-:Y:S01]  /*0ad0*/  ISETP.GE.AND P4, PT, R28, RZ, PT ;  /* 0x000000ff1c00720c */ /* 0x000fe20003f86270 */
[--C-:B------:R-:W-:Y:S01]  /*0ae0*/  @!P3 IMAD.IADD R11, R11, 0x1, -R24.reuse ;  /* 0x000000010b0bb824 */ /* 0x100fe200078e0a18 */
[----:B------:R-:W-:Y:S01]  /*0af0*/  ISETP.GT.U32.AND P6, PT, R24, R15, PT ;  /* 0x0000000f1800720c */ /* 0x000fe20003fc4070 */
[----:B------:R-:W-:Y:S01]  /*0b00*/  @!P5 IMAD.MOV R5, RZ, RZ, -R5 ;  /* 0x000000ffff05d224 */ /* 0x000fe200078e0a05 */
[----:B------:R-:W-:Y:S01]  /*0b10*/  ISETP.GE.AND P5, PT, R30, RZ, PT ;  /* 0x000000ff1e00720c */ /* 0x000fe20003fa6270 */
[--C-:B------:R-:W-:Y:S01]  /*0b20*/  @!P2 IMAD.IADD R13, R13, 0x1, -R24.reuse ;  /* 0x000000010d0da824 */ /* 0x100fe200078e0a18 */
[----:B------:R-:W-:Y:S01]  /*0b30*/  ISETP.GE.AND P3, PT, R31, RZ, PT ;  /* 0x000000ff1f00720c */ /* 0x000fe20003f66270 */
[----:B------:R-:W-:Y:S01]  /*0b40*/  IMAD.SHL.U32 R6, R158, 0x8, RZ ;  /* 0x000000089e067824 */ /* 0x000fe200078e00ff */
[----:B------:R-:W-:Y:S01]  /*0b50*/  ISETP.GE.AND P2, PT, R32, RZ, PT ;  /* 0x000000ff2000720c */ /* 0x000fe20003f46270 */
[----:B------:R-:W-:Y:S01]  /*0b60*/  IMAD.SHL.U32 R27, R158, 0x10, RZ ;  /* 0x000000109e1b7824 */ /* 0x000fe200078e00ff */
[----:B------:R2:W-:Y:S01]  /*0b70*/  @!P0 STS.64 [R16+0x40], R20 ;  /* 0x0000401410008388 */ /* 0x0005e20000000a00 */
[--C-:B------:R-:W-:Y:S01]  /*0b80*/  @!P1 IMAD.IADD R9, R9, 0x1, -R24.reuse ;  /* 0x0000000109099824 */ /* 0x100fe200078e0a18 */
[----:B------:R-:W-:Y:S01]  /*0b90*/  LOP3.LUT R6, R6, 0xf8, RZ, 0xc0, !PT ;  /* 0x000000f806067812 */ /* 0x000fe200078ec0ff */
[----:B------:R-:W-:Y:S01]  /*0ba0*/  @!P4 IMAD.MOV R11, RZ, RZ, -R11 ;  /* 0x000000ffff0bc224 */ /* 0x000fe200078e0a0b */
[----:B------:R-:W-:Y:S01]  /*0bb0*/  ISETP.NE.AND P1, PT, R2, RZ, PT ;  /* 0x000000ff0200720c */ /* 0x000fe20003f25270 */
[----:B------:R-:W-:Y:S01]  /*0bc0*/  @!P6 IMAD.IADD R15, R15, 0x1, -R24 ;  /* 0x000000010f0fe824 */ /* 0x000fe200078e0a18 */
[----:B------:R-:W-:Y:S01]  /*0bd0*/  PRMT R6, R6, 0x6540, R29 ;  /* 0x0000654006067816 */ /* 0x000fe2000000001d */
[----:B------:R-:W-:Y:S01]  /*0be0*/  @!P5 IMAD.MOV R9, RZ, RZ, -R9 ;  /* 0x000000ffff09d224 */ /* 0x000fe200078e0a09 */
[C---:B------:R-:W-:Y:S01]  /*0bf0*/  SEL R29, R8.reuse, R5, !P1 ;  /* 0x00000005081d7207 */ /* 0x040fe20004800000 */
[----:B------:R-:W-:Y:S01]  /*0c00*/  @!P3 IMAD.MOV R13, RZ, RZ, -R13 ;  /* 0x000000ffff0db224 */ /* 0x000fe200078e0a0d */
[----:B------:R-:W-:Y:S01]  /*0c10*/  SEL R33, R8, R7, !P1 ;  /* 0x0000000708217207 */ /* 0x000fe20004800000 */
[----:B------:R-:W-:Y:S01]  /*0c20*/  @!P2 IMAD.MOV R15, RZ, RZ, -R15 ;  /* 0x000000ffff0fa224 */ /* 0x000fe200078e0a0f */
[----:B------:R-:W-:-:S02]  /*0c30*/  ISETP.NE.AND P1, PT, R3, RZ, PT ;  /* 0x000000ff0300720c */ /* 0x000fc40003f25270 */
[----:B------:R-:W-:Y:S02]  /*0c40*/  LOP3.LUT R8, RZ, R3, RZ, 0x33, !PT ;  /* 0x00000003ff087212 */ /* 0x000fe400078e33ff */
[----:B--2---:R-:W-:Y:S02]  /*0c50*/  LOP3.LUT R20, R27, 0x30, RZ, 0xc0, !PT ;  /* 0x000000301b147812 */ /* 0x004fe400078ec0ff */
[C---:B------:R-:W-:Y:S02]  /*0c60*/  SEL R35, R8.reuse, R9, !P1 ;  /* 0x0000000908237207 */ /* 0x040fe40004800000 */
[C---:B------:R-:W-:Y:S02]  /*0c70*/  SEL R37, R8.reuse, R11, !P1 ;  /* 0x0000000b08257207 */ /* 0x040fe40004800000 */
[C---:B------:R-:W-:Y:S02]  /*0c80*/  SEL R39, R8.reuse, R13, !P1 ;  /* 0x0000000d08277207 */ /* 0x040fe40004800000 */
[----:B------:R-:W-:-:S02]  /*0c90*/  SEL R41, R8, R15, !P1 ;  /* 0x0000000f08297207 */ /* 0x000fc40004800000 */
[C---:B------:R-:W-:Y:S02]  /*0ca0*/  LOP3.LUT R163, R155.reuse, 0x8, RZ, 0xfc, !PT ;  /* 0x000000089ba37812 */ /* 0x040fe400078efcff */
[C---:B------:R-:W-:Y:S02]  /*0cb0*/  LOP3.LUT R161, R155.reuse, 0x10, RZ, 0xfc, !PT ;  /* 0x000000109ba17812 */ /* 0x040fe400078efcff */
[C---:B------:R-:W-:Y:S02]  /*0cc0*/  LOP3.LUT R159, R155.reuse, 0x18, RZ, 0xfc, !PT ;  /* 0x000000189b9f7812 */ /* 0x040fe400078efcff */
[C---:B------:R-:W-:Y:S02]  /*0cd0*/  LOP3.LUT R157, R155.reuse, 0x20, RZ, 0xfc, !PT ;  /* 0x000000209b9d7812 */ /* 0x040fe400078efcff */
[C---:B------:R-:W-:Y:S02]  /*0ce0*/  LOP3.LUT R153, R155.reuse, 0x28, RZ, 0xfc, !PT ;  /* 0x000000289b997812 */ /* 0x040fe400078efcff */
[----:B------:R-:W-:-:S02]  /*0cf0*/  LOP3.LUT R23, R155, 0x30, RZ, 0xfc, !PT ;  /* 0x000000309b177812 */ /* 0x000fc400078efcff */
        /* <DEDUP_REMOVED lines=8> */
[----:B------:R-:W-:Y:S02]  /*0d80*/  LOP3.LUT R7, R155, 0x78, RZ, 0xfc, !PT ;  /* 0x000000789b077812 */ /* 0x000fe400078efcff */
[----:B------:R-:W-:Y:S01]  /*0d90*/  CS2R.32 R31, SR_CLOCKLO ;  /* 0x00000000001f7805 */ /* 0x000fe20000005000 */
[----:B------:R-:W-:Y:S02]  /*0da0*/  ULDC UR4, c[0x0][0x234] ;  /* 0x00008d0000047ab9 */ /* 0x000fe40000000800 */
[--C-:B------:R-:W-:Y:S02]  /*0db0*/  IMAD R24, R29, UR4, R20.reuse ;  /* 0x000000041d187c24 */ /* 0x100fe4000f8e0214 */
[----:B------:R-:W-:Y:S01]  /*0dc0*/  IMAD R26, R33, UR4, R20 ;  /* 0x00000004211a7c24 */ /* 0x000fe2000f8e0214 */
[----:B------:R-:W-:Y:S01]  /*0dd0*/  CS2R.32 R33, SR_CLOCKLO ;  /* 0x0000000000217805 */ /* 0x000fe20000005000 */
[----:B------:R-:W2:Y:S01]  /*0de0*/  LDC R177, c[0x0][0x230] ;  /* 0x00008c00ffb17b82 */ /* 0x000ea20000000800 */
[----:B------:R-:W-:Y:S01]  /*0df0*/  @!P0 IMAD.MOV.U32 R30, RZ, RZ, 0x2 ;  /* 0x00000002ff1e8424 */ /* 0x000fe200078e00ff */
[--C-:B------:R-:W-:Y:S01]  /*0e00*/  SHF.R.U32.HI R22, RZ, 0x2, R10.reuse ;  /* 0x00000002ff167819 */ /* 0x100fe2000001160a */
[----:B------:R-:W-:Y:S01]  /*0e10*/  @!P0 IMAD.MOV.U32 R32, RZ, RZ, -0x7ffffffe ;  /* 0x80000002ff208424 */ /* 0x000fe200078e00ff */
[----:B------:R-:W-:Y:S01]  /*0e20*/  ULDC UR6, c[0x0][0x238] ;  /* 0x00008e0000067ab9 */ /* 0x000fe20000000800 */
[C---:B------:R-:W-:Y:S01]  /*0e30*/  IMAD R8, R25.reuse, 0x21, R10 ;  /* 0x0000002119087824 */ /* 0x040fe200078e020a */
[----:B------:R3:W-:Y:S01]  /*0e40*/  @!P0 STS.64 [R16+0x80], R30 ;  /* 0x0000801e10008388 */ /* 0x0007e20000000a00 */
[----:B------:R-:W-:Y:S01]  /*0e50*/  IMAD R25, R25, 0x10, R22 ;  /* 0x0000001019197824 */ /* 0x000fe200078e0216 */
[----:B------:R-:W-:Y:S01]  /*0e60*/  LOP3.LUT R10, R14, 0x30, R27, 0x48, !PT ;  /* 0x000000300e0a7812 */ /* 0x000fe200078e481b */
[----:B------:R-:W-:Y:S01]  /*0e70*/  ULDC.64 UR4, c[0x0][0x210] ;  /* 0x0000840000047ab9 */ /* 0x000fe20000000a00 */
[----:B------:R4:W-:Y:S01]  /*0e80*/  @!P0 STS.64 [R16+0xa0], R32 ;  /* 0x0000a02010008388 */ /* 0x0009e20000000a00 */
[----:B------:R-:W-:Y:S01]  /*0e90*/  LOP3.LUT R14, R14, 0x6, RZ, 0xc0, !PT ;  /* 0x000000060e0e7812 */ /* 0x000fe200078ec0ff */
[----:B------:R-:W-:Y:S01]  /*0ea0*/  ULDC.64 UR8, c[0x0][0x218] ;  /* 0x0000860000087ab9 */ /* 0x000fe20000000a00 */
[----:B------:R-:W-:Y:S01]  /*0eb0*/  IMAD R154, R18, 0x40, R10 ;  /* 0x00000040129a7824 */ /* 0x000fe200078e020a */
[----:B------:R-:W-:Y:S01]  /*0ec0*/  LOP3.LUT R156, R10, 0xfc0, R27, 0xf8, !PT ;  /* 0x00000fc00a9c7812 */ /* 0x000fe200078ef81b */
[----:B------:R-:W-:Y:S01]  /*0ed0*/  IMAD R18, R39, UR6, R20 ;  /* 0x0000000627127c24 */ /* 0x000fe2000f8e0214 */
[----:B------:R-:W-:Y:S01]  /*0ee0*/  ULDC.64 UR20, c[0x0][0x208] ;  /* 0x0000820000147ab9 */ /* 0x000fe20000000a00 */
[----:B------:R-:W-:Y:S01]  /*0ef0*/  IMAD R10, R25, 0x108, R14 ;  /* 0x00000108190a7824 */ /* 0x000fe200078e020e */
[----:B------:R-:W-:Y:S01]  /*0f00*/  CS2R R38, SRZ ;  /* 0x0000000000267805 */ /* 0x000fe2000001ff00 */
[----:B------:R-:W-:Y:S01]  /*0f10*/  IMAD R14, R35, UR6, R20 ;  /* 0x00000006230e7c24 */ /* 0x000fe2000f8e0214 */
[----:B------:R-:W-:Y:S01]  /*0f20*/  IADD3 R172, P4, R18, UR8, RZ ;  /* 0x0000000812ac7c10 */ /* 0x000fe2000ff9e0ff */
[----:B---3--:R-:W-:Y:S01]  /*0f30*/  VIADD R31, R154, UR7 ;  /* 0x000000079a1f7c36 */ /* 0x008fe20008000000 */
[----:B----4-:R-:W-:Y:S01]  /*0f40*/  CS2R R32, SRZ ;  /* 0x0000000000207805 */ /* 0x010fe2000001ff00 */
[----:B------:R-:W-:Y:S01]  /*0f50*/  VIADD R35, R156, UR7 ;  /* 0x000000079c237c36 */ /* 0x000fe20008000000 */
[----:B--2---:R-:W-:Y:S01]  /*0f60*/  ISETP.GE.AND P2, PT, R20, R177, PT ;  /* 0x000000b11400720c */ /* 0x004fe20003f46270 */
[C---:B------:R-:W-:Y:S01]  /*0f70*/  VIADD R152, R177.reuse, 0x3f ;  /* 0x0000003fb1987836 */ /* 0x040fe20000000000 */
[----:B------:R-:W-:Y:S01]  /*0f80*/  LEA.HI.X.SX32 R173, R18, UR9, 0x1, P4 ;  /* 0x0000000912ad7c11 */ /* 0x000fe2000a0f0eff */
[----:B------:R-:W-:Y:S01]  /*0f90*/  VIADD R29, R177, 0xffffffc0 ;  /* 0xffffffc0b11d7836 */ /* 0x000fe20000000000 */
[----:B------:R-:W-:-:S02]  /*0fa0*/  CS2R R42, SRZ ;  /* 0x00000000002a7805 */ /* 0x000fc4000001ff00 */
[----:B------:R-:W-:Y:S02]  /*0fb0*/  CS2R R44, SRZ ;  /* 0x00000000002c7805 */ /* 0x000fe4000001ff00 */
[----:B------:R-:W-:Y:S02]  /*0fc0*/  ISETP.GT.AND P0, PT, R152, 0x3f, PT ;  /* 0x0000003f9800780c */ /* 0x000fe40003f04270 */
[----:B------:R-:W-:Y:S02]  /*0fd0*/  CS2R R46, SRZ ;  /* 0x00000000002e7805 */ /* 0x000fe4000001ff00 */
[----:B------:R-:W-:Y:S02]  /*0fe0*/  ISETP.GE.AND P3, PT, R20, R29, PT ;  /* 0x0000001d1400720c */ /* 0x000fe40003f66270 */
[----:B------:R-:W-:Y:S02]  /*0ff0*/  CS2R R28, SRZ ;  /* 0x00000000001c7805 */ /* 0x000fe4000001ff00 */
[----:B------:R-:W-:-:S02]  /*1000*/  SEL R16, RZ, 0x10, !P0 ;  /* 0x00000010ff107807 */ /* 0x000fc40004000000 */
[----:B------:R-:W-:Y:S02]  /*1010*/  CS2R R48, SRZ ;  /* 0x0000000000307805 */ /* 0x000fe4000001ff00 */
[----:B------:R-:W-:Y:S02]  /*1020*/  ISETP.GT.AND P1, PT, R152, 0x7f, PT ;  /* 0x0000007f9800780c */ /* 0x000fe40003f24270 */
[----:B------:R-:W-:Y:S02]  /*1030*/  CS2R R50, SRZ ;  /* 0x0000000000327805 */ /* 0x000fe4000001ff00 */
[----:B------:R-:W-:Y:S02]  /*1040*/  SEL R22, RZ, 0x10, P3 ;  /* 0x00000010ff167807 */ /* 0x000fe40001800000 */
[----:B------:R-:W-:Y:S02]  /*1050*/  CS2R R52, SRZ ;  /* 0x0000000000347805 */ /* 0x000fe4000001ff00 */
[----:B------:R-:W-:-:S02]  /*1060*/  SEL R16, R16, RZ, !P2 ;  /* 0x000000ff10107207 */ /* 0x000fc40005000000 */
[----:B------:R-:W-:Y:S02]  /*1070*/  CS2R R54, SRZ ;  /* 0x0000000000367805 */ /* 0x000fe4000001ff00 */
[----:B------:R-:W-:Y:S02]  /*1080*/  SEL R22, R22, RZ, P1 ;  /* 0x000000ff16167207 */ /* 0x000fe40000800000 */
[----:B------:R-:W-:Y:S02]  /*1090*/  CS2R R56, SRZ ;  /* 0x0000000000387805 */ /* 0x000fe4000001ff00 */
[----:B------:R-:W-:Y:S01]  /*10a0*/  ISETP.NE.U32.AND P1, PT, R16, RZ, PT ;  /* 0x000000ff1000720c */ /* 0x000fe20003f25070 */
[----:B------:R-:W-:Y:S01]  /*10b0*/  IMAD R16, R37, UR6, R20 ;  /* 0x0000000625107c24 */ /* 0x000fe2000f8e0214 */
[----:B------:R-:W-:Y:S02]  /*10c0*/  IADD3 R164, P2, R24, UR4, RZ ;  /* 0x0000000418a47c10 */ /* 0x000fe4000ff5e0ff */
[----:B------:R-:W-:-:S02]  /*10d0*/  CS2R R36, SRZ ;  /* 0x0000000000247805 */ /* 0x000fc4000001ff00 */
[----:B------:R-:W-:Y:S02]  /*10e0*/  IADD3 R166, P3, R26, UR4, RZ ;  /* 0x000000041aa67c10 */ /* 0x000fe4000ff7e0ff */
[----:B------:R-:W-:Y:S02]  /*10f0*/  CS2R R58, SRZ ;  /* 0x00000000003a7805 */ /* 0x000fe4000001ff00 */
[----:B------:R-:W-:Y:S01]  /*1100*/  ISETP.NE.U32.AND P0, PT, R22, RZ, PT ;  /* 0x000000ff1600720c */ /* 0x000fe20003f05070 */
[----:B------:R-:W-:Y:S01]  /*1110*/  IMAD R22, R41, UR6, R20 ;  /* 0x0000000629167c24 */ /* 0x000fe2000f8e0214 */
[----:B------:R-:W-:Y:S02]  /*1120*/  LEA.HI.X.SX32 R165, R24, UR5, 0x1, P2 ;  /* 0x0000000518a57c11 */ /* 0x000fe400090f0eff */
[----:B------:R-:W-:Y:S02]  /*1130*/  CS2R R24, SRZ ;  /* 0x0000000000187805 */ /* 0x000fe4000001ff00 */
[----:B------:R-:W-:-:S02]  /*1140*/  LEA.HI.X.SX32 R167, R26, UR5, 0x1, P3 ;  /* 0x000000051aa77c11 */ /* 0x000fc400098f0eff */
[----:B------:R-:W-:Y:S02]  /*1150*/  CS2R R26, SRZ ;  /* 0x00000000001a7805 */ /* 0x000fe4000001ff00 */
[----:B------:R-:W-:Y:S01]  /*1160*/  IADD3 R168, P2, R14, UR8, RZ ;  /* 0x000000080ea87c10 */ /* 0x000fe2000ff5e0ff */
[----:B------:R-:W-:Y:S01]  /*1170*/  @!PT LDS RZ, [RZ] ;  /* 0x00000000fffff984 */ /* 0x000fe20000000800 */
[----:B------:R-:W-:Y:S01]  /*1180*/  @!PT LDS RZ, [RZ] ;  /* 0x00000000fffff984 */ /* 0x000fe20000000800 */
[----:B------:R-:W-:Y:S01]  /*1190*/  @!PT LDS RZ, [RZ] ;  /* 0x00000000fffff984 */ /* 0x000fe20000000800 */
[----:B------:R-:W-:Y:S01]  /*11a0*/  LDGSTS.E.BYPASS.128 [R31+0x800], desc[UR20][R164.64], P1 ;  /* 0x00800000a41f7fae */ /* 0x000fe20008901c54 */
[----:B------:R-:W-:Y:S02]  /*11b0*/  IADD3 R170, P3, R16, UR8, RZ ;  /* 0x0000000810aa7c10 */ /* 0x000fe4000ff7e0ff */
[----:B------:R-:W-:Y:S02]  /*11c0*/  CS2R R40, SRZ ;  /* 0x0000000000287805 */ /* 0x000fe4000001ff00 */
[----:B------:R-:W-:Y:S01]  /*11d0*/  IADD3 R174, P5, R22, UR8, RZ ;  /* 0x0000000816ae7c10 */ /* 0x000fe2000ffbe0ff */
[----:B------:R-:W-:Y:S01]  /*11e0*/  LDGSTS.E.BYPASS.128 [R35+0x1800], desc[UR20][R166.64], P1 ;  /* 0x01800000a6237fae */ /* 0x000fe20008901c54 */
[----:B------:R-:W-:-:S02]  /*11f0*/  LEA.HI.X.SX32 R169, R14, UR9, 0x1, P2 ;  /* 0x000000090ea97c11 */ /* 0x000fc400090f0eff */
[----:B------:R-:W-:Y:S02]  /*1200*/  CS2R R60, SRZ ;  /* 0x00000000003c7805 */ /* 0x000fe4000001ff00 */
[----:B------:R-:W-:Y:S01]  /*1210*/  LEA.HI.X.SX32 R171, R16, UR9, 0x1, P3 ;  /* 0x0000000910ab7c11 */ /* 0x000fe200098f0eff */
[----:B------:R-:W0:Y:S01]  /*1220*/  LDGDEPBAR ;  /* 0x00000000000079af */ /* 0x000e220000000000 */
[----:B------:R-:W-:Y:S02]  /*1230*/  LEA.HI.X.SX32 R175, R22, UR9, 0x1, P5 ;  /* 0x0000000916af7c11 */ /* 0x000fe4000a8f0eff */
[----:B------:R-:W-:Y:S02]  /*1240*/  CS2R R62, SRZ ;  /* 0x00000000003e7805 */ /* 0x000fe4000001ff00 */
[----:B------:R-:W-:Y:S01]  /*1250*/  CS2R R64, SRZ ;  /* 0x0000000000407805 */ /* 0x000fe2000001ff00 */
[----:B------:R-:W-:Y:S01]  /*1260*/  LDGSTS.E.BYPASS.128 [R31+0x6800], desc[UR20][R168.64], P1 ;  /* 0x06800000a81f7fae */ /* 0x000fe20008901c54 */
[----:B------:R-:W-:-:S02]  /*1270*/  CS2R R66, SRZ ;  /* 0x0000000000427805 */ /* 0x000fc4000001ff00 */
[----:B------:R-:W-:Y:S02]  /*1280*/  CS2R R68, SRZ ;  /* 0x0000000000447805 */ /* 0x000fe4000001ff00 */
[----:B------:R-:W-:Y:S01]  /*1290*/  CS2R R70, SRZ ;  /* 0x0000000000467805 */ /* 0x000fe2000001ff00 */
[----:B------:R-:W-:Y:S01]  /*12a0*/  LDGSTS.E.BYPASS.128 [R35+0x7800], desc[UR20][R170.64], P1 ;  /* 0x07800000aa237fae */ /* 0x000fe20008901c54 */
[----:B------:R-:W-:Y:S02]  /*12b0*/  CS2R R72, SRZ ;  /* 0x0000000000487805 */ /* 0x000fe4000001ff00 */
        /* <DEDUP_REMOVED lines=10> */
[----:B------:R-:W0:Y:S01]  /*1360*/  LDGDEPBAR ;  /* 0x00000000000079af */ /* 0x000e220000000000 */
[----:B------:R-:W-:-:S02]  /*1370*/  CS2R R90, SRZ ;  /* 0x00000000005a7805 */ /* 0x000fc4000001ff00 */
[----:B------:R-:W-:Y:S02]  /*1380*/  CS2R R92, SRZ ;  /* 0x00000000005c7805 */ /* 0x000fe4000001ff00 */
[----:B------:R-:W-:Y:S01]  /*1390*/  CS2R R94, SRZ ;  /* 0x00000000005e7805 */ /* 0x000fe2000001ff00 */
[----:B------:R-:W-:Y:S01]  /*13a0*/  BAR.SYNC.DEFER_BLOCKING 0x0 ;  /* 0x0000000000007b1d */ /* 0x000fe20000010000 */
[----:B------:R-:W-:Y:S02]  /*13b0*/  CS2R R96, SRZ ;  /* 0x0000000000607805 */ /* 0x000fe4000001ff00 */
[----:B------:R-:W-:Y:S02]  /*13c0*/  CS2R R98, SRZ ;  /* 0x0000000000627805 */ /* 0x000fe4000001ff00 */
[----:B------:R-:W-:Y:S02]  /*13d0*/  CS2R R100, SRZ ;  /* 0x0000000000647805 */ /* 0x000fe4000001ff00 */
[----:B------:R-:W-:-:S02]  /*13e0*/  CS2R R102, SRZ ;  /* 0x0000000000667805 */ /* 0x000fc4000001ff00 */
[----:B------:R-:W-:Y:S02]  /*13f0*/  CS2R R104, SRZ ;  /* 0x0000000000687805 */ /* 0x000fe4000001ff00 */
[----:B------:R-:W-:Y:S02]  /*1400*/  CS2R R106, SRZ ;  /* 0x00000000006a7805 */ /* 0x000fe4000001ff00 */
        /* <DEDUP_REMOVED lines=16> */
[----:B------:R-:W-:Y:S01]  /*1510*/  CS2R R140, SRZ ;  /* 0x00000000008c7805 */ /* 0x000fe2000001ff00 */
[----:B------:R-:W-:Y:S01]  /*1520*/  @!PT LDS RZ, [RZ] ;  /* 0x00000000fffff984 */ /* 0x000fe20000000800 */
[----:B------:R-:W-:Y:S01]  /*1530*/  @!PT LDS RZ, [RZ] ;  /* 0x00000000fffff984 */ /* 0x000fe20000000800 */
[----:B------:R-:W-:Y:S01]  /*1540*/  @!PT LDS RZ, [RZ] ;  /* 0x00000000fffff984 */ /* 0x000fe20000000800 */
[----:B------:R-:W-:Y:S01]  /*1550*/  LDGSTS.E.BYPASS.128 [R31+0x2800], desc[UR20][R164.64+0x40], P0 ;  /* 0x02800040a41f7fae */ /* 0x000fe20008101c54 */
[----:B------:R-:W-:Y:S02]  /*1560*/  CS2R R142, SRZ ;  /* 0x00000000008e7805 */ /* 0x000fe4000001ff00 */
[----:B------:R-:W-:Y:S02]  /*1570*/  CS2R R144, SRZ ;  /* 0x0000000000907805 */ /* 0x000fe4000001ff00 */
[----:B------:R-:W-:Y:S01]  /*1580*/  CS2R R146, SRZ ;  /* 0x0000000000927805 */ /* 0x000fe2000001ff00 */
[----:B------:R-:W-:Y:S01]  /*1590*/  LDGSTS.E.BYPASS.128 [R35+0x3800], desc[UR20][R166.64+0x40], P0 ;  /* 0x03800040a6237fae */ /* 0x000fe20008101c54 */
[----:B------:R-:W-:Y:S02]  /*15a0*/  CS2R R148, SRZ ;  /* 0x0000000000947805 */ /* 0x000fe4000001ff00 */
[----:B------:R-:W-:Y:S01]  /*15b0*/  CS2R R150, SRZ ;  /* 0x0000000000967805 */ /* 0x000fe2000001ff00 */
[----:B------:R-:W0:Y:S04]  /*15c0*/  LDGDEPBAR ;  /* 0x00000000000079af */ /* 0x000e280000000000 */
[----:B------:R2:W-:Y:S04]  /*15d0*/  LDGSTS.E.BYPASS.128 [R31+0xa800], desc[UR20][R168.64+0x40], P0 ;  /* 0x0a800040a81f7fae */ /* 0x0005e80008101c54 */
[----:B------:R-:W-:Y:S04]  /*15e0*/  LDGSTS.E.BYPASS.128 [R35+0xb800], desc[UR20][R170.64+0x40], P0 ;  /* 0x0b800040aa237fae */ /* 0x000fe80008101c54 */
[----:B------:R-:W-:Y:S04]  /*15f0*/  LDGSTS.E.BYPASS.128 [R35+0xc800], desc[UR20][R172.64+0x40], P0 ;  /* 0x0c800040ac237fae */ /* 0x000fe80008101c54 */
[----:B------:R3:W-:Y:S01]  /*1600*/  LDGSTS.E.BYPASS.128 [R35+0xd800], desc[UR20][R174.64+0x40], P0 ;  /* 0x0d800040ae237fae */ /* 0x0007e20008101c54 */
[----:B------:R-:W-:-:S02]  /*1610*/  ISETP.GE.AND P0, PT, R152, 0x40, PT ;  /* 0x000000409800780c */ /* 0x000fc40003f06270 */
[----:B--2---:R-:W-:Y:S01]  /*1620*/  CS2R R30, SRZ ;  /* 0x00000000001e7805 */ /* 0x004fe2000001ff00 */
[----:B------:R-:W0:Y:S01]  /*1630*/  LDGDEPBAR ;  /* 0x00000000000079af */ /* 0x000e220000000000 */
[----:B---3--:R-:W-:-:S09]  /*1640*/  CS2R R34, SRZ ;  /* 0x0000000000227805 */ /* 0x008fd2000001ff00 */
[----:B-1----:R-:W-:Y:S05]  /*1650*/  @!P0 BRA `(.L_x_0) ;  /* 0x0000000800988947 */ /* 0x002fea0003800000 */
[----:B------:R-:W-:Y:S01]  /*1660*/  SHF.R.S32.HI R25, RZ, 0x1f, R152 ;  /* 0x0000001fff197819 */ /* 0x000fe20000011498 */
[----:B------:R-:W-:Y:S01]  /*1670*/  VIADD R177, R177, 0xffffff80 ;  /* 0xffffff80b1b17836 */ /* 0x000fe20000000000 */
[----:B------:R-:W-:Y:S02]  /*1680*/  IADD3 R180, P0, R174, 0x80, RZ ;  /* 0x00000080aeb47810 */ /* 0x000fe40007f1e0ff */
[----:B------:R-:W-:Y:S02]  /*1690*/  CS2R R26, SRZ ;  /* 0x00000000001a7805 */ /* 0x000fe4000001ff00 */
[----:B------:R-:W-:Y:S02]  /*16a0*/  LEA.HI R152, R25, R152, RZ, 0x6 ;  /* 0x0000009819987211 */ /* 0x000fe400078f30ff */
[----:B------:R-:W-:Y:S02]  /*16b0*/  CS2R R24, SRZ ;  /* 0x0000000000187805 */ /* 0x000fe4000001ff00 */
[----:B------:R-:W-:-:S02]  /*16c0*/  IADD3 R182, P1, R172, 0x80, RZ ;  /* 0x00000080acb67810 */ /* 0x000fc40007f3e0ff */
[----:B------:R-:W-:Y:S02]  /*16d0*/  CS2R R28, SRZ ;  /* 0x00000000001c7805 */ /* 0x000fe4000001ff00 */
[----:B------:R-:W-:Y:S02]  /*16e0*/  IADD3 R184, P2, R170, 0x80, RZ ;  /* 0x00000080aab87810 */ /* 0x000fe40007f5e0ff */
[----:B------:R-:W-:Y:S02]  /*16f0*/  CS2R R30, SRZ ;  /* 0x00000000001e7805 */ /* 0x000fe4000001ff00 */
[----:B------:R-:W-:Y:S02]  /*1700*/  IADD3 R185, P3, R168, 0x80, RZ ;  /* 0x00000080a8b97810 */ /* 0x000fe40007f7e0ff */
[----:B------:R-:W-:Y:S02]  /*1710*/  CS2R R32, SRZ ;  /* 0x0000000000207805 */ /* 0x000fe4000001ff00 */
[----:B------:R-:W-:-:S02]  /*1720*/  IADD3 R186, P4, R166, 0x80, RZ ;  /* 0x00000080a6ba7810 */ /* 0x000fc40007f9e0ff */
[----:B------:R-:W-:Y:S02]  /*1730*/  CS2R R34, SRZ ;  /* 0x0000000000227805 */ /* 0x000fe4000001ff00 */
[----:B------:R-:W-:Y:S02]  /*1740*/  IADD3 R187, P5, R164, 0x80, RZ ;  /* 0x00000080a4bb7810 */ /* 0x000fe40007fbe0ff */
[----:B------:R-:W-:Y:S02]  /*1750*/  CS2R R36, SRZ ;  /* 0x0000000000247805 */ /* 0x000fe4000001ff00 */
[----:B------:R-:W-:Y:S02]  /*1760*/  SHF.R.S32.HI R152, RZ, 0x6, R152 ;  /* 0x00000006ff987819 */ /* 0x000fe40000011498 */
[----:B------:R-:W-:Y:S02]  /*1770*/  CS2R R38, SRZ ;  /* 0x0000000000267805 */ /* 0x000fe4000001ff00 */
[----:B------:R-:W-:-:S02]  /*1780*/  LOP3.LUT R12, R12, 0x7fffffc, RZ, 0xc0, !PT ;  /* 0x07fffffc0c0c7812 */ /* 0x000fc400078ec0ff */
        /* <DEDUP_REMOVED lines=55> */
[----:B------:R-:W-:Y:S01]  /*1b00*/  CS2R R150, SRZ ;  /* 0x0000000000967805 */ /* 0x000fe2000001ff00 */
[----:B------:R-:W-:Y:S01]  /*1b10*/  IMAD.X R16, RZ, RZ, R175, P0 ;  /* 0x000000ffff107224 */ /* 0x000fe200000e06af */
[----:B------:R-:W-:Y:S01]  /*1b20*/  UMOV UR4, URZ ;  /* 0x0000003f00047c82 */ /* 0x000fe20008000000 */
[----:B------:R-:W-:Y:S01]  /*1b30*/  IMAD.X R18, RZ, RZ, R173, P1 ;  /* 0x000000ffff127224 */ /* 0x000fe200008e06ad */
[----:B------:R-:W-:Y:S01]  /*1b40*/  UMOV UR18, 0x1 ;  /* 0x0000000100127882 */ /* 0x000fe20000000000 */
[----:B------:R-:W-:Y:S01]  /*1b50*/  IMAD.X R22, RZ, RZ, R171, P2 ;  /* 0x000000ffff167224 */ /* 0x000fe200010e06ab */
[----:B------:R-:W-:Y:S01]  /*1b60*/  UIADD3 UR22, UR7, 0x800, URZ ;  /* 0x0000080007167890 */ /* 0x000fe2000fffe03f */
[----:B------:R-:W-:Y:S01]  /*1b70*/  IMAD.X R160, RZ, RZ, R169, P3 ;  /* 0x000000ffffa07224 */ /* 0x000fe200018e06a9 */
[----:B------:R-:W-:Y:S01]  /*1b80*/  UIADD3 UR23, UR7, 0x6800, URZ ;  /* 0x0000680007177890 */ /* 0x000fe2000fffe03f */
[----:B------:R-:W-:Y:S01]  /*1b90*/  IMAD.X R162, RZ, RZ, R167, P4 ;  /* 0x000000ffffa27224 */ /* 0x000fe200020e06a7 */
[----:B------:R-:W-:Y:S01]  /*1ba0*/  UMOV UR8, 0xffffffff ;  /* 0xffffffff00087882 */ /* 0x000fe20000000000 */
[----:B------:R-:W-:Y:S01]  /*1bb0*/  IMAD.X R176, RZ, RZ, R165, P5 ;  /* 0x000000ffffb07224 */ /* 0x000fe200028e06a5 */
[----:B------:R-:W-:Y:S01]  /*1bc0*/  UMOV UR5, URZ ;  /* 0x0000003f00057c82 */ /* 0x000fe20008000000 */
[----:B------:R-:W-:Y:S01]  /*1bd0*/  VIADD R178, R152, 0xfffffffe ;  /* 0xfffffffe98b27836 */ /* 0x000fe20000000000 */
[----:B------:R-:W-:-:S06]  /*1be0*/  UMOV UR6, URZ ;  /* 0x0000003f00067c82 */ /* 0x000fcc0008000000 */
.L_x_1:
[----:B------:R-:W1:Y:S01]  /*1bf0*/  SHFL.IDX PT, R14, R12, RZ, 0x1f ;  /* 0x00001fff0c0e7589 */ /* 0x000e6200000e0000 */
[----:B------:R-:W-:Y:S01]  /*1c00*/  UIADD3 UR8, UR8, 0x1, URZ ;  /* 0x0000000108087890 */ /* 0x000fe2000fffe03f */
[----:B------:R-:W-:-:S04]  /*1c10*/  DEPBAR.LE SB0, 0x2 ;  /* 0x000080800000791a */ /* 0x000fc80000000000 */
[----:B------:R-:W-:Y:S01]  /*1c20*/  UISETP.GE.AND UP0, UPT, UR8, 0x3, UPT ;  /* 0x000000030800788c */ /* 0x000fe2000bf06270 */
[----:B------:R-:W-:Y:S01]  /*1c30*/  BAR.SYNC.DEFER_BLOCKING 0x0 ;  /* 0x0000000000007b1d */ /* 0x000fe20000010000 */
[----:B------:R-:W-:Y:S01]  /*1c40*/  ISETP.GE.AND P1, PT, R20, R177, PT ;  /* 0x000000b11400720c */ /* 0x000fe20003f26270 */
[----:B------:R-:W-:Y:S01]  /*1c50*/  UIADD3 UR18, UR18, 0x1, URZ ;  /* 0x0000000112127890 */ /* 0x000fe2000fffe03f */
[----:B------:R-:W-:Y:S01]  /*1c60*/  ISETP.LE.AND P0, PT, R178, UR4, PT ;  /* 0x00000004b2007c0c */ /* 0x000fe2000bf03270 */
[----:B------:R-:W-:Y:S01]  /*1c70*/  USEL UR19, UR8, URZ, !UP0 ;  /* 0x0000003f08137287 */ /* 0x000fe2000c000000 */
[----:B------:R-:W-:Y:S01]  /*1c80*/  IADD3 R166, P2, R186, UR5, RZ ;  /* 0x00000005baa67c10 */ /* 0x000fe2000ff5e0ff */
[----:B------:R-:W-:Y:S01]  /*1c90*/  UMOV UR15, 0x80000020 ;  /* 0x80000020000f7882 */ /* 0x000fe20000000000 */
[----:B------:R-:W-:Y:S01]  /*1ca0*/  UMOV UR11, 0x80000020 ;  /* 0x80000020000b7882 */ /* 0x000fe20000000000 */
[----:B------:R-:W-:Y:S01]  /*1cb0*/  ULEA UR8, UR19, UR22, 0xd ;  /* 0x0000001613087291 */ /* 0x000fe2000f8e683f */
[----:B------:R-:W-:Y:S01]  /*1cc0*/  IADD3.X R167, R162, UR6, RZ, P2, !PT ;  /* 0x00000006a2a77c10 */ /* 0x000fe200097fe4ff */
[----:B------:R-:W-:Y:S01]  /*1cd0*/  UIADD3 UR4, UR4, 0x1, URZ ;  /* 0x0000000104047890 */ /* 0x000fe2000fffe03f */
[----:B------:R-:W-:Y:S01]  /*1ce0*/  IADD3 R170, P2, R184, UR5, RZ ;  /* 0x00000005b8aa7c10 */ /* 0x000fe2000ff5e0ff */
[----:B------:R-:W-:Y:S01]  /*1cf0*/  USHF.R.U32.HI UR10, URZ, 0x4, UR8 ;  /* 0x000000043f0a7899 */ /* 0x000fe20008011608 */
[----:B------:R-:W-:Y:S01]  /*1d00*/  IADD3 R172, P3, R182, UR5, RZ ;  /* 0x00000005b6ac7c10 */ /* 0x000fe2000ff7e0ff */
[----:B------:R-:W-:Y:S01]  /*1d10*/  ULEA UR8, UR19, UR23, 0xe ;  /* 0x0000001713087291 */ /* 0x000fe2000f8e703f */
[----:B------:R-:W-:Y:S01]  /*1d20*/  IADD3 R174, P4, R180, UR5, RZ ;  /* 0x00000005b4ae7c10 */ /* 0x000fe2000ff9e0ff */
[----:B------:R-:W-:Y:S01]  /*1d30*/  ULOP3.LUT UR10, UR10, 0x3fff, URZ, 0xc0, !UPT ;  /* 0x00003fff0a0a7892 */ /* 0x000fe2000f8ec03f */
[----:B-1----:R-:W-:Y:S01]  /*1d40*/  R2UR UR9, R14 ;  /* 0x000000000e0972ca */ /* 0x002fe200000e0000 */
[----:B------:R-:W-:Y:S01]  /*1d50*/  USHF.R.U32.HI UR8, URZ, 0x4, UR8 ;  /* 0x000000043f087899 */ /* 0x000fe20008011608 */
[----:B------:R-:W-:Y:S01]  /*1d60*/  SEL R14, RZ, 0x10, P1 ;  /* 0x00000010ff0e7807 */ /* 0x000fe20000800000 */
[----:B------:R-:W-:Y:S01]  /*1d70*/  VIADD R177, R177, 0xffffffc0 ;  /* 0xffffffc0b1b17836 */ /* 0x000fe20000000000 */
[----:B------:R-:W-:Y:S01]  /*1d80*/  IADD3 R164, P1, R187, UR5, RZ ;  /* 0x00000005bba47c10 */ /* 0x000fe2000ff3e0ff */
[----:B------:R-:W-:Y:S01]  /*1d90*/  ULOP3.LUT UR8, UR8, 0x3fff, URZ, 0xc0, !UPT ;  /* 0x00003fff08087892 */ /* 0x000fe2000f8ec03f */
[----:B------:R-:W-:Y:S01]  /*1da0*/  SEL R14, R14, RZ, !P0 ;  /* 0x000000ff0e0e7207 */ /* 0x000fe20004000000 */
[----:B------:R-:W-:Y:S01]  /*1db0*/  WARPGROUP.ARRIVE ;  /* 0x00000000000079c5 */ /* 0x000fe20000000000 */
[----:B------:R-:W-:Y:S01]  /*1dc0*/  IADD3.X R165, R176, UR6, RZ, P1, !PT ;  /* 0x00000006b0a57c10 */ /* 0x000fe20008ffe4ff */
[----:B------:R-:W-:Y:S01]  /*1dd0*/  ULOP3.LUT UR14, UR8, 0x4000000, URZ, 0xfc, !UPT ;  /* 0x04000000080e7892 */ /* 0x000fe2000f8efc3f */
[----:B------:R-:W-:-:S02]  /*1de0*/  ISETP.NE.U32.AND P0, PT, R14, RZ, PT ;  /* 0x000000ff0e00720c */ /* 0x000fc40003f05070 */
[----:B------:R-:W-:Y:S01]  /*1df0*/  IADD3 R168, P1, R185, UR5, RZ ;  /* 0x00000005b9a87c10 */ /* 0x000fe2000ff3e0ff */
[----:B------:R-:W-:Y:S01]  /*1e00*/  USHF.L.U32 UR9, UR9, 0x6, URZ ;  /* 0x0000000609097899 */ /* 0x000fe2000800063f */
[----:B------:R-:W-:Y:S02]  /*1e10*/  IADD3.X R171, R22, UR6, RZ, P2, !PT ;  /* 0x0000000616ab7c10 */ /* 0x000fe400097fe4ff */
[----:B------:R-:W-:Y:S01]  /*1e20*/  IADD3.X R169, R160, UR6, RZ, P1, !PT ;  /* 0x00000006a0a97c10 */ /* 0x000fe20008ffe4ff */
[----:B------:R-:W-:Y:S01]  /*1e30*/  ULOP3.LUT UR9, UR9, 0x1c0, URZ, 0xc0, !UPT ;  /* 0x000001c009097892 */ /* 0x000fe2000f8ec03f */
[----:B------:R-:W-:Y:S02]  /*1e40*/  IADD3.X R173, R18, UR6, RZ, P3, !PT ;  /* 0x0000000612ad7c10 */ /* 0x000fe40009ffe4ff */
[----:B------:R-:W-:Y:S01]  /*1e50*/  IADD3.X R175, R16, UR6, RZ, P4, !PT ;  /* 0x0000000610af7c10 */ /* 0x000fe2000a7fe4ff */
[----:B------:R-:W-:-:S03]  /*1e60*/  UIADD3 UR16, UP0, UR9, UR10, URZ ;  /* 0x0000000a09107290 */ /* 0x000fc6000ff1e03f */
[----:B------:R-:W-:Y:S01]  /*1e70*/  UMOV UR10, 0x4000002 ;  /* 0x04000002000a7882 */ /* 0x000fe20000000000 */
[----:B------:R-:W-:Y:S02]  /*1e80*/  UIADD3.X UR17, URZ, URZ, URZ, UP0, !UPT ;  /* 0x0000003f3f117290 */ /* 0x000fe400087fe43f */
[----:B------:R-:W-:Y:S02]  /*1e90*/  ULOP3.LUT UR12, UR16, 0x2000000, URZ, 0xfc, !UPT ;  /* 0x02000000100c7892 */ /* 0x000fe4000f8efc3f */
[----:B------:R-:W-:Y:S01]  /*1ea0*/  ULOP3.LUT UR13, UR17, 0x80000020, URZ, 0xfc, !UPT ;  /* 0x80000020110d7892 */ /* 0x000fe2000f8efc3f */
[----:B------:R-:W-:Y:S01]  /*1eb0*/  UMOV UR9, URZ ;  /* 0x0000003f00097c82 */ /* 0x000fe20008000000 */
[----:B------:R-:W-:Y:S02]  /*1ec0*/  UISETP.GE.AND UP0, UPT, UR18, 0x3, UPT ;  /* 0x000000031200788c */ /* 0x000fe4000bf06270 */
[----:B------:R-:W-:Y:S02]  /*1ed0*/  UIADD3.64 UR10, UR8, UR10, URZ ;  /* 0x0000000a080a7297 */ /* 0x000fe4000fffe03f */
[----:B------:R-:W-:-:S03]  /*1ee0*/  USEL UR18, UR18, URZ, !UP0 ;  /* 0x0000003f12127287 */ /* 0x000fc6000c000000 */
[----:B------:R-:W-:Y:S01]  /*1ef0*/  QGMMA.64x256x32.F32.E4M3.E4M3 R24, gdesc[UR12], R24 ;  /* 0x03e000000c1879f3 */ /* 0x000fe20008700818 */
[----:B------:R-:W-:Y:S01]  /*1f00*/  UMOV UR12, 0x2000002 ;  /* 0x02000002000c7882 */ /* 0x000fe20000000000 */
[----:B------:R-:W-:Y:S01]  /*1f10*/  UMOV UR13, 0x80000020 ;  /* 0x80000020000d7882 */ /* 0x000fe20000000000 */
[----:B------:R-:W-:Y:S02]  /*1f20*/  UIADD3 UR5, UP0, UR5, 0x40, URZ ;  /* 0x0000004005057890 */ /* 0x000fe4000ff1e03f */
[----:B------:R-:W-:Y:S02]  /*1f30*/  UIADD3.64 UR8, UR16, UR12, URZ ;  /* 0x0000000c10087297 */ /* 0x000fe4000fffe03f */
[----:B------:R-:W-:-:S07]  /*1f40*/  UIADD3.X UR6, URZ, UR6, URZ, UP0, !UPT ;  /* 0x000000063f067290 */ /* 0x000fce00087fe43f */
[----:B------:R-:W-:Y:S01]  /*1f50*/  QGMMA.64x256x32.F32.E4M3.E4M3 R24, gdesc[UR8], R24, gsb0 ;  /* 0x03e00000081879f3 */ /* 0x000fe20008000818 */
[----:B------:R-:W-:-:S06]  /*1f60*/  ULEA UR8, UR18, UR22, 0xd ;  /* 0x0000001612087291 */ /* 0x000fcc000f8e683f */
[----:B------:R-:W-:Y:S02]  /*1f70*/  VIADD R179, R154, UR8 ;  /* 0x000000089ab37c36 */ /* 0x000fe40008000000 */
[----:B------:R-:W-:Y:S01]  /*1f80*/  VIADD R181, R156, UR8 ;  /* 0x000000089cb57c36 */ /* 0x000fe20008000000 */
[----:B------:R-:W-:-:S06]  /*1f90*/  ULEA UR8, UR18, UR23, 0xe ;  /* 0x0000001712087291 */ /* 0x000fcc000f8e703f */
[----:B------:R-:W-:Y:S01]  /*1fa0*/  VIADD R183, R154, UR8 ;  /* 0x000000089ab77c36 */ /* 0x000fe20008000000 */
[----:B------:R-:W-:Y:S02]  /*1fb0*/  WARPGROUP.DEPBAR.LE gsb0, 0x1 ;  /* 0x00008000000079c5 */ /* 0x000fe40000010100 */
[----:B------:R-:W-:Y:S06]  /*1fc0*/  BAR.SYNC.DEFER_BLOCKING 0x0 ;  /* 0x0000000000007b1d */ /* 0x000fec0000010000 */
[----:B------:R-:W-:Y:S01]  /*1fd0*/  @!PT LDS RZ, [RZ] ;  /* 0x00000000fffff984 */ /* 0x000fe20000000800 */
[----:B------:R-:W-:Y:S01]  /*1fe0*/  @!PT LDS RZ, [RZ] ;  /* 0x00000000fffff984 */ /* 0x000fe20000000800 */
[----:B------:R-:W-:Y:S01]  /*1ff0*/  @!PT LDS RZ, [RZ] ;  /* 0x00000000fffff984 */ /* 0x000fe20000000800 */
[----:B------:R1:W-:Y:S04]  /*2000*/  LDGSTS.E.BYPASS.128 [R179], desc[UR20][R164.64], P0 ;  /* 0x00000000a4b37fae */ /* 0x0003e80008101c54 */
[----:B------:R2:W-:Y:S04]  /*2010*/  LDGSTS.E.BYPASS.128 [R181+0x1000], desc[UR20][R166.64], P0 ;  /* 0x01000000a6b57fae */ /* 0x0005e80008101c54 */
[----:B------:R-:W0:Y:S01]  /*2020*/  LDGDEPBAR ;  /* 0x00000000000079af */ /* 0x000e220000000000 */
[----:B-1----:R-:W-:-:S03]  /*2030*/  VIADD R165, R156, UR8 ;  /* 0x000000089ca57c36 */ /* 0x002fc60008000000 */
[----:B------:R2:W-:Y:S01]  /*2040*/  LDGSTS.E.BYPASS.128 [R183], desc[UR20][R168.64], P0 ;  /* 0x00000000a8b77fae */ /* 0x0005e20008101c54 */
[----:B------:R-:W-:-:S03]  /*2050*/  UMOV UR8, UR19 ;  /* 0x0000001300087c82 */ /* 0x000fc60008000000 */
[----:B------:R2:W-:Y:S04]  /*2060*/  LDGSTS.E.BYPASS.128 [R165+0x1000], desc[UR20][R170.64], P0 ;  /* 0x01000000aaa57fae */ /* 0x0005e80008101c54 */
[----:B------:R2:W-:Y:S04]  /*2070*/  LDGSTS.E.BYPASS.128 [R165+0x2000], desc[UR20][R172.64], P0 ;  /* 0x02000000aca57fae */ /* 0x0005e80008101c54 */
[----:B------:R2:W-:Y:S01]  /*2080*/  LDGSTS.E.BYPASS.128 [R165+0x3000], desc[UR20][R174.64], P0 ;  /* 0x03000000aea57fae */ /* 0x0005e20008101c54 */
[----:B------:R-:W-:-:S03]  /*2090*/  ISETP.NE.AND P0, PT, R152, UR4, PT ;  /* 0x0000000498007c0c */ /* 0x000fc6000bf05270 */
[----:B------:R-:W0:Y:S10]  /*20a0*/  LDGDEPBAR ;  /* 0x00000000000079af */ /* 0x000e340000000000 */
[----:B--2---:R-:W-:Y:S05]  /*20b0*/  @P0 BRA `(.L_x_1) ;  /* 0xfffffff800cc0947 */ /* 0x004fea000383ffff */
.L_x_0:
[----:B------:R-:W-:Y:S02]  /*20c0*/  WARPGROUP.DEPBAR.LE gsb0, 0x0 ;  /* 0x00008000000079c5 */ /* 0x000fe40000010000 */
[----:B------:R-:W-:-:S04]  /*20d0*/  DEPBAR.LE SB0, 0x0 ;  /* 0x000080000000791a */ /* 0x000fc80000000000 */
[----:B------:R-:W-:Y:S01]  /*20e0*/  F2FP.F16.F32.PACK_AB R26, R27, R26 ;  /* 0x0000001a1b1a723e */ /* 0x000fe200000000ff */
[----:B------:R-:W-:Y:S01]  /*20f0*/  IMAD.SHL.U32 R8, R8, 0x8, RZ ;  /* 0x0000000808087824 */ /* 0x000fe200078e00ff */
[----:B------:R-:W-:Y:S01]  /*2100*/  F2FP.F16.F32.PACK_AB R24, R25, R24 ;  /* 0x000000181918723e */ /* 0x000fe200000000ff */
[----:B------:R-:W-:Y:S01]  /*2110*/  S2UR UR4, SR_CTAID.Y ;  /* 0x00000000000479c3 */ /* 0x000fe20000002600 */
[----:B------:R-:W-:Y:S02]  /*2120*/  F2FP.F16.F32.PACK_AB R28, R29, R28 ;  /* 0x0000001c1d1c723e */ /* 0x000fe400000000ff */
[----:B------:R-:W-:Y:S02]  /*2130*/  F2FP.F16.F32.PACK_AB R30, R31, R30 ;  /* 0x0000001e1f1e723e */ /* 0x000fe400000000ff */
[----:B------:R-:W-:Y:S02]  /*2140*/  F2FP.F16.F32.PACK_AB R32, R33, R32 ;  /* 0x000000202120723e */ /* 0x000fe400000000ff */
[----:B------:R-:W-:Y:S01]  /*2150*/  F2FP.F16.F32.PACK_AB R34, R35, R34 ;  /* 0x000000222322723e */ /* 0x000fe200000000ff */
[----:B------:R-:W1:Y:S01]  /*2160*/  S2UR UR5, SR_CTAID.Z ;  /* 0x00000000000579c3 */ /* 0x000e620000002700 */
[----:B------:R-:W-:-:S02]  /*2170*/  F2FP.F16.F32.PACK_AB R36, R37, R36 ;  /* 0x000000242524723e */ /* 0x000fc400000000ff */
[----:B------:R-:W-:Y:S02]  /*2180*/  F2FP.F16.F32.PACK_AB R38, R39, R38 ;  /* 0x000000262726723e */ /* 0x000fe400000000ff */
[----:B------:R-:W-:Y:S02]  /*2190*/  F2FP.F16.F32.PACK_AB R40, R41, R40 ;  /* 0x000000282928723e */ /* 0x000fe400000000ff */
[----:B------:R-:W-:Y:S02]  /*21a0*/  F2FP.F16.F32.PACK_AB R42, R43, R42 ;  /* 0x0000002a2b2a723e */ /* 0x000fe400000000ff */
[----:B------:R-:W-:Y:S02]  /*21b0*/  F2FP.F16.F32.PACK_AB R44, R45, R44 ;  /* 0x0000002c2d2c723e */ /* 0x000fe400000000ff */
[----:B------:R-:W-:Y:S02]  /*21c0*/  F2FP.F16.F32.PACK_AB R46, R47, R46 ;  /* 0x0000002e2f2e723e */ /* 0x000fe400000000ff */
        /* <DEDUP_REMOVED lines=52> */
[----:B------:R-:W-:Y:S01]  /*2510*/  LEA R27, R10, UR7, 0x1 ;  /* 0x000000070a1b7c11 */ /* 0x000fe2000f8e08ff */
[----:B------:R-:W-:Y:S01]  /*2520*/  BAR.SYNC.DEFER_BLOCKING 0x0 ;  /* 0x0000000000007b1d */ /* 0x000fe20000010000 */
[----:B------:R-:W-:Y:S02]  /*2530*/  LEA R8, R8, UR7, 0x1 ;  /* 0x0000000708087c11 */ /* 0x000fe4000f8e08ff */
[----:B------:R-:W-:-:S02]  /*2540*/  ISETP.GE.AND P0, PT, R6, R3, PT ;  /* 0x000000030600720c */ /* 0x000fc40003f06270 */
[----:B------:R-:W-:-:S03]  /*2550*/  ISETP.NE.AND P1, PT, R158, RZ, PT ;  /* 0x000000ff9e00720c */ /* 0x000fc60003f25270 */
[----:B------:R-:W2:Y:S01]  /*2560*/  LDC R10, c[0x0][0x23c] ;  /* 0x00008f00ff0a7b82 */ /* 0x000ea20000000800 */
[-C--:B------:R-:W-:Y:S02]  /*2570*/  ISETP.LT.AND P6, PT, R155, R2.reuse, !P0 ;  /* 0x000000029b00720c */ /* 0x080fe400047c1270 */
[-C--:B------:R-:W-:Y:S02]  /*2580*/  ISETP.LT.AND P5, PT, R163, R2.reuse, !P0 ;  /* 0x00000002a300720c */ /* 0x080fe400047a1270 */
[-C--:B------:R-:W-:Y:S02]  /*2590*/  ISETP.LT.AND P4, PT, R161, R2.reuse, !P0 ;  /* 0x00000002a100720c */ /* 0x080fe40004781270 */
[-C--:B------:R-:W-:Y:S02]  /*25a0*/  ISETP.LT.AND P3, PT, R159, R2.reuse, !P0 ;  /* 0x000000029f00720c */ /* 0x080fe40004761270 */
[----:B------:R-:W-:Y:S01]  /*25b0*/  ISETP.LT.AND P2, PT, R157, R2, !P0 ;  /* 0x000000029d00720c */ /* 0x000fe20004741270 */
[----:B------:R-:W-:Y:S04]  /*25c0*/  STS [R27+0x800], R24 ;  /* 0x000800181b007388 */ /* 0x000fe80000000800 */
[----:B------:R-:W-:Y:S01]  /*25d0*/  STS [R27+0x1880], R26 ;  /* 0x0018801a1b007388 */ /* 0x000fe20000000800 */
[----:B--2---:R-:W-:-:S03]  /*25e0*/  IMAD R25, R155, R10, RZ ;  /* 0x0000000a9b197224 */ /* 0x004fc600078e02ff */
[----:B------:R2:W-:Y:S04]  /*25f0*/  STS [R27+0x810], R28 ;  /* 0x0008101c1b007388 */ /* 0x0005e80000000800 */
[----:B------:R-:W-:Y:S04]  /*2600*/  STS [R27+0x1890], R30 ;  /* 0x0018901e1b007388 */ /* 0x000fe80000000800 */
[----:B------:R-:W-:Y:S01]  /*2610*/  STS [R27+0x820], R32 ;  /* 0x000820201b007388 */ /* 0x000fe20000000800 */
[----:B--2---:R-:W2:Y:S03]  /*2620*/  LDC.64 R28, c[0x0][0x220] ;  /* 0x00008800ff1c7b82 */ /* 0x004ea60000000a00 */
[----:B------:R-:W-:Y:S04]  /*2630*/  STS [R27+0x18a0], R34 ;  /* 0x0018a0221b007388 */ /* 0x000fe80000000800 */
        /* <DEDUP_REMOVED lines=57> */
[----:B------:R3:W-:Y:S01]  /*29d0*/  STS [R27+0x1a70], R150 ;  /* 0x001a70961b007388 */ /* 0x0007e20000000800 */
[----:B------:R-:W-:Y:S01]  /*29e0*/  BAR.SYNC.DEFER_BLOCKING 0x0 ;  /* 0x0000000000007b1d */ /* 0x000fe20000010000 */
[----:B---3--:R-:W-:-:S02]  /*29f0*/  IMAD R27, R10, 0x8, R25 ;  /* 0x000000080a1b7824 */ /* 0x008fc400078e0219 */
[----:B--2---:R-:W-:-:S04]  /*2a00*/  IMAD.WIDE R24, R25, 0x2, R28 ;  /* 0x0000000219187825 */ /* 0x004fc800078e021c */
[----:B------:R-:W-:Y:S02]  /*2a10*/  IMAD R3, R10, 0x8, R27 ;  /* 0x000000080a037824 */ /* 0x000fe400078e021b */
[----:B------:R-:W-:-:S04]  /*2a20*/  IMAD.WIDE R26, R27, 0x2, R28 ;  /* 0x000000021b1a7825 */ /* 0x000fc800078e021c */
[----:B------:R-:W-:-:S04]  /*2a30*/  IMAD.WIDE R30, R6, 0x2, R24 ;  /* 0x00000002061e7825 */ /* 0x000fc800078e0218 */
[----:B------:R-:W-:Y:S01]  /*2a40*/  IMAD.WIDE R24, R3, 0x2, R28 ;  /* 0x0000000203187825 */ /* 0x000fe200078e021c */
[----:B------:R-:W2:Y:S03]  /*2a50*/  LDS.128 R36, [R8+0x800] ;  /* 0x0008000008247984 */ /* 0x000ea60000000c00 */
[----:B------:R-:W-:Y:S01]  /*2a60*/  IMAD.WIDE R26, R6, 0x2, R26 ;  /* 0x00000002061a7825 */ /* 0x000fe200078e021a */
[----:B------:R-:W3:Y:S03]  /*2a70*/  LDS.128 R40, [R8+0x1880] ;  /* 0x0018800008287984 */ /* 0x000ee60000000c00 */
[----:B------:R-:W-:Y:S01]  /*2a80*/  IMAD R3, R10, 0x8, R3 ;  /* 0x000000080a037824 */ /* 0x000fe200078e0203 */
[----:B------:R-:W4:Y:S01]  /*2a90*/  LDS.128 R44, [R8+0x2900] ;  /* 0x00290000082c7984 */ /* 0x000f220000000c00 */
[----:B------:R-:W-:-:S03]  /*2aa0*/  IMAD.WIDE R32, R6, 0x2, R24 ;  /* 0x0000000206207825 */ /* 0x000fc600078e0218 */
[----:B------:R-:W5:Y:S01]  /*2ab0*/  LDS.128 R48, [R8+0x3980] ;  /* 0x0039800008307984 */ /* 0x000f620000000c00 */
[----:B------:R-:W-:-:S03]  /*2ac0*/  IMAD R25, R10, 0x8, R3 ;  /* 0x000000080a197824 */ /* 0x000fc600078e0203 */
[----:B------:R-:W1:Y:S04]  /*2ad0*/  LDS.128 R52, [R8+0x4a00] ;  /* 0x004a000008347984 */ /* 0x000e680000000c00 */
[----:B------:R-:W1:Y:S04]  /*2ae0*/  LDS.128 R56, [R8+0x5a80] ;  /* 0x005a800008387984 */ /* 0x000e680000000c00 */
[----:B------:R-:W1:Y:S04]  /*2af0*/  LDS.128 R60, [R8+0x6b00] ;  /* 0x006b0000083c7984 */ /* 0x000e680000000c00 */
[----:B------:R-:W1:Y:S04]  /*2b00*/  LDS.128 R64, [R8+0x7b80] ;  /* 0x007b800008407984 */ /* 0x000e680000000c00 */
[----:B--2---:R2:W-:Y:S01]  /*2b10*/  @P6 STG.E.128 desc[UR20][R30.64], R36 ;  /* 0x000000241e006986 */ /* 0x0045e2000c101d14 */
[----:B------:R-:W-:-:S03]  /*2b20*/  ISETP.LT.AND P6, PT, R153, R2, !P0 ;  /* 0x000000029900720c */ /* 0x000fc600047c1270 */
[----:B---3--:R-:W-:Y:S01]  /*2b30*/  @P5 STG.E.128 desc[UR20][R26.64], R40 ;  /* 0x000000281a005986 */ /* 0x008fe2000c101d14 */
[-C--:B------:R-:W-:Y:S01]  /*2b40*/  ISETP.LT.AND P5, PT, R23, R2.reuse, !P0 ;  /* 0x000000021700720c */ /* 0x080fe200047a1270 */
[----:B------:R-:W-:Y:S02]  /*2b50*/  IMAD.WIDE R22, R3, 0x2, R28 ;  /* 0x0000000203167825 */ /* 0x000fe400078e021c */
[----:B------:R-:W3:Y:S02]  /*2b60*/  LDS.128 R36, [R8+0x8c00] ;  /* 0x008c000008247984 */ /* 0x000ee40000000c00 */
[C---:B------:R-:W-:Y:S02]  /*2b70*/  IMAD R3, R10.reuse, 0x8, R25 ;  /* 0x000000080a037824 */ /* 0x040fe400078e0219 */
[----:B------:R-:W-:Y:S01]  /*2b80*/  IMAD.WIDE R24, R25, 0x2, R28 ;  /* 0x0000000219187825 */ /* 0x000fe200078e021c */
[----:B------:R-:W3:Y:S03]  /*2b90*/  LDS.128 R40, [R8+0x9c80] ;  /* 0x009c800008287984 */ /* 0x000ee60000000c00 */
[----:B------:R-:W-:Y:S01]  /*2ba0*/  IMAD R35, R10, 0x8, R3 ;  /* 0x000000080a237824 */ /* 0x000fe200078e0203 */
[----:B----4-:R-:W-:Y:S01]  /*2bb0*/  @P4 STG.E.128 desc[UR20][R32.64], R44 ;  /* 0x0000002c20004986 */ /* 0x010fe2000c101d14 */
[----:B--2---:R-:W-:Y:S01]  /*2bc0*/  IMAD.WIDE R30, R6, 0x2, R22 ;  /* 0x00000002061e7825 */ /* 0x004fe200078e0216 */
[----:B------:R-:W-:-:S02]  /*2bd0*/  ISETP.LT.AND P4, PT, R21, R2, !P0 ;  /* 0x000000021500720c */ /* 0x000fc40004781270 */
[----:B------:R-:W-:Y:S01]  /*2be0*/  LDS.128 R44, [R8+0xce00] ;  /* 0x00ce0000082c7984 */ /* 0x000fe20000000c00 */
[----:B------:R-:W-:-:S03]  /*2bf0*/  IMAD.WIDE R24, R6, 0x2, R24 ;  /* 0x0000000206187825 */ /* 0x000fc600078e0218 */
[----:B-----5:R2:W-:Y:S01]  /*2c00*/  @P3 STG.E.128 desc[UR20][R30.64], R48 ;  /* 0x000000301e003986 */ /* 0x0205e2000c101d14 */
[----:B------:R-:W-:Y:S01]  /*2c10*/  IMAD.WIDE R22, R3, 0x2, R28 ;  /* 0x0000000203167825 */ /* 0x000fe200078e021c */
[-C--:B------:R-:W-:Y:S02]  /*2c20*/  ISETP.LT.AND P3, PT, R19, R2.reuse, !P0 ;  /* 0x000000021300720c */ /* 0x080fe40004761270 */
[----:B-1----:R-:W-:Y:S01]  /*2c30*/  @P2 STG.E.128 desc[UR20][R24.64], R52 ;  /* 0x0000003418002986 */ /* 0x002fe2000c101d14 */
[----:B------:R-:W-:Y:S01]  /*2c40*/  ISETP.LT.AND P2, PT, R13, R2, !P0 ;  /* 0x000000020d00720c */ /* 0x000fe20004741270 */
[----:B------:R-:W-:Y:S02]  /*2c50*/  IMAD R13, R10, 0x8, R35 ;  /* 0x000000080a0d7824 */ /* 0x000fe400078e0223 */
[----:B------:R-:W-:Y:S01]  /*2c60*/  IMAD.WIDE R22, R6, 0x2, R22 ;  /* 0x0000000206167825 */ /* 0x000fe200078e0216 */
[----:B------:R-:W1:Y:S03]  /*2c70*/  LDS.128 R24, [R8+0xad00] ;  /* 0x00ad000008187984 */ /* 0x000e660000000c00 */
[----:B------:R-:W-:Y:S01]  /*2c80*/  IMAD.WIDE R20, R35, 0x2, R28 ;  /* 0x0000000223147825 */ /* 0x000fe200078e021c */
[----:B------:R-:W-:Y:S03]  /*2c90*/  LDS.128 R48, [R8+0xde80] ;  /* 0x00de800008307984 */ /* 0x000fe60000000c00 */
[----:B------:R-:W-:Y:S01]  /*2ca0*/  IMAD R3, R10, 0x8, R13 ;  /* 0x000000080a037824 */ /* 0x000fe200078e020d */
[----:B------:R-:W4:Y:S01]  /*2cb0*/  LDS.128 R32, [R8+0xbd80] ;  /* 0x00bd800008207984 */ /* 0x000f220000000c00 */
[----:B------:R-:W-:-:S03]  /*2cc0*/  IMAD.WIDE R12, R13, 0x2, R28 ;  /* 0x000000020d0c7825 */ /* 0x000fc600078e021c */
[----:B------:R-:W-:Y:S01]  /*2cd0*/  @P6 STG.E.128 desc[UR20][R22.64], R56 ;  /* 0x0000003816006986 */ /* 0x000fe2000c101d14 */
[----:B------:R-:W-:Y:S01]  /*2ce0*/  ISETP.LT.AND P6, PT, R15, R2, !P0 ;  /* 0x000000020f00720c */ /* 0x000fe200047c1270 */
[----:B------:R-:W-:Y:S01]  /*2cf0*/  IMAD R19, R10, 0x8, R3 ;  /* 0x000000080a137824 */ /* 0x000fe200078e0203 */
[----:B--2---:R-:W2:Y:S01]  /*2d00*/  S2R R31, SR_VIRTUALSMID ;  /* 0x00000000001f7919 */ /* 0x004ea20000004300 */
[----:B------:R-:W5:Y:S01]  /*2d10*/  LDC R69, c[0x0][0xc] ;  /* 0x00000300ff457b82 */ /* 0x000f620000000800 */
[C---:B------:R-:W-:Y:S01]  /*2d20*/  IMAD.WIDE R20, R6.reuse, 0x2, R20 ;  /* 0x0000000206147825 */ /* 0x040fe200078e0214 */
[----:B------:R-:W-:Y:S01]  /*2d30*/  ULDC UR6, c[0x0][0x10] ;  /* 0x0000040000067ab9 */ /* 0x000fe20000000800 */
[----:B------:R-:W2:Y:S01]  /*2d40*/  LDS.128 R52, [R8+0xef00] ;  /* 0x00ef000008347984 */ /* 0x000ea20000000c00 */
[----:B------:R-:W-:Y:S01]  /*2d50*/  UIMAD UR4, UR5, UR6, UR4 ;  /* 0x00000006050472a4 */ /* 0x000fe2000f8e0204 */
[----:B------:R-:W-:Y:S02]  /*2d60*/  IMAD.WIDE R14, R6, 0x2, R12 ;  /* 0x00000002060e7825 */ /* 0x000fe400078e020c */
[----:B------:R3:W2:Y:S02]  /*2d70*/  LDS.128 R56, [R8+0xff80] ;  /* 0x00ff800008387984 */ /* 0x0006a40000000c00 */
[----:B------:R-:W-:-:S02]  /*2d80*/  IMAD.WIDE R12, R3, 0x2, R28 ;  /* 0x00000002030c7825 */ /* 0x000fc400078e021c */
[----:B------:R1:W-:Y:S01]  /*2d90*/  @P5 STG.E.128 desc[UR20][R20.64], R60 ;  /* 0x0000003c14005986 */ /* 0x0003e2000c101d14 */
[-C--:B------:R-:W-:Y:S01]  /*2da0*/  ISETP.LT.AND P5, PT, R17, R2.reuse, !P0 ;  /* 0x000000021100720c */ /* 0x080fe200047a1270 */
[----:B------:R-:W-:Y:S02]  /*2db0*/  IMAD R3, R10, 0x8, R19 ;  /* 0x000000080a037824 */ /* 0x000fe400078e0213 */
[----:B------:R-:W-:Y:S01]  /*2dc0*/  IMAD.WIDE R16, R6, 0x2, R12 ;  /* 0x0000000206107825 */ /* 0x000fe200078e020c */
[----:B------:R1:W-:Y:S01]  /*2dd0*/  @P4 STG.E.128 desc[UR20][R14.64], R64 ;  /* 0x000000400e004986 */ /* 0x0003e2000c101d14 */
[-C--:B------:R-:W-:Y:S02]  /*2de0*/  ISETP.LT.AND P4, PT, R11, R2.reuse, !P0 ;  /* 0x000000020b00720c */ /* 0x080fe40004781270 */
[----:B------:R-:W-:Y:S01]  /*2df0*/  IMAD.WIDE R12, R19, 0x2, R28 ;  /* 0x00000002130c7825 */ /* 0x000fe200078e021c */
[----:B---3--:R3:W-:Y:S01]  /*2e00*/  @P3 STG.E.128 desc[UR20][R16.64], R36 ;  /* 0x0000002410003986 */ /* 0x0087e2000c101d14 */
[----:B------:R-:W-:-:S02]  /*2e10*/  ISETP.LT.AND P3, PT, R9, R2, !P0 ;  /* 0x000000020900720c */ /* 0x000fc40004761270 */
[----:B------:R-:W2:Y:S01]  /*2e20*/  LDC.64 R8, c[0x0][0x240] ;  /* 0x00009000ff087b82 */ /* 0x000ea20000000a00 */
[----:B-----5:R-:W-:Y:S02]  /*2e30*/  IMAD R23, R69, UR4, R4 ;  /* 0x0000000445177c24 */ /* 0x020fe4000f8e0204 */
[----:B------:R-:W-:-:S04]  /*2e40*/  IMAD.WIDE R18, R6, 0x2, R12 ;  /* 0x0000000206127825 */ /* 0x000fc800078e020c */
[C---:B-1----:R-:W-:Y:S01]  /*2e50*/  IMAD R21, R10.reuse, 0x8, R3 ;  /* 0x000000080a157824 */ /* 0x042fe200078e0203 */
[----:B------:R1:W-:Y:S01]  /*2e60*/  @P2 STG.E.128 desc[UR20][R18.64], R40 ;  /* 0x0000002812002986 */ /* 0x0003e2000c101d14 */
[-C--:B------:R-:W-:Y:S02]  /*2e70*/  ISETP.LT.AND P2, PT, R5, R2.reuse, !P0 ;  /* 0x000000020500720c */ /* 0x080fe40004741270 */
[----:B------:R-:W-:Y:S01]  /*2e80*/  IMAD R11, R10, 0x8, R21 ;  /* 0x000000080a0b7824 */ /* 0x000fe200078e0215 */
[----:B------:R-:W-:Y:S01]  /*2e90*/  ISETP.LT.AND P0, PT, R7, R2, !P0 ;  /* 0x000000020700720c */ /* 0x000fe20004701270 */
[----:B------:R-:W-:-:S04]  /*2ea0*/  IMAD.WIDE R2, R3, 0x2, R28 ;  /* 0x0000000203027825 */ /* 0x000fc800078e021c */
[----:B------:R-:W-:Y:S02]  /*2eb0*/  IMAD R13, R10, 0x8, R11 ;  /* 0x000000080a0d7824 */ /* 0x000fe400078e020b */
[----:B------:R-:W-:-:S04]  /*2ec0*/  IMAD.WIDE R4, R21, 0x2, R28 ;  /* 0x0000000215047825 */ /* 0x000fc800078e021c */
[----:B------:R-:W-:Y:S02]  /*2ed0*/  IMAD R15, R10, 0x8, R13 ;  /* 0x000000080a0f7824 */ /* 0x000fe400078e020d */
[----:B------:R-:W-:-:S04]  /*2ee0*/  IMAD.WIDE R12, R13, 0x2, R28 ;  /* 0x000000020d0c7825 */ /* 0x000fc800078e021c */
[----:B---3--:R-:W-:Y:S02]  /*2ef0*/  IMAD R17, R10, 0x8, R15 ;  /* 0x000000080a117824 */ /* 0x008fe400078e020f */
[----:B------:R-:W-:-:S04]  /*2f00*/  IMAD.WIDE R10, R11, 0x2, R28 ;  /* 0x000000020b0a7825 */ /* 0x000fc800078e021c */
[----:B------:R-:W-:-:S04]  /*2f10*/  IMAD.WIDE R14, R15, 0x2, R28 ;  /* 0x000000020f0e7825 */ /* 0x000fc800078e021c */
[----:B------:R-:W-:-:S04]  /*2f20*/  IMAD.WIDE R16, R17, 0x2, R28 ;  /* 0x0000000211107825 */ /* 0x000fc800078e021c */
[----:B-1----:R-:W-:-:S04]  /*2f30*/  IMAD.WIDE R18, R6, 0x2, R2 ;  /* 0x0000000206127825 */ /* 0x002fc800078e0202 */
[C---:B------:R-:W-:Y:S01]  /*2f40*/  IMAD.WIDE R4, R6.reuse, 0x2, R4 ;  /* 0x0000000206047825 */ /* 0x040fe200078e0204 */
[----:B------:R1:W-:Y:S03]  /*2f50*/  @P6 STG.E.128 desc[UR20][R18.64], R24 ;  /* 0x0000001812006986 */ /* 0x0003e6000c101d14 */
[C---:B------:R-:W-:Y:S01]  /*2f60*/  IMAD.WIDE R10, R6.reuse, 0x2, R10 ;  /* 0x00000002060a7825 */ /* 0x040fe200078e020a */
[----:B----4-:R1:W-:Y:S03]  /*2f70*/  @P5 STG.E.128 desc[UR20][R4.64], R32 ;  /* 0x0000002004005986 */ /* 0x0103e6000c101d14 */
[C---:B------:R-:W-:Y:S01]  /*2f80*/  IMAD.WIDE R12, R6.reuse, 0x2, R12 ;  /* 0x00000002060c7825 */ /* 0x040fe200078e020c */
[----:B------:R1:W-:Y:S03]  /*2f90*/  @P4 STG.E.128 desc[UR20][R10.64], R44 ;  /* 0x0000002c0a004986 */ /* 0x0003e6000c101d14 */
[C---:B------:R-:W-:Y:S01]  /*2fa0*/  IMAD.WIDE R14, R6.reuse, 0x2, R14 ;  /* 0x00000002060e7825 */ /* 0x040fe200078e020e */
[----:B------:R1:W-:Y:S03]  /*2fb0*/  @P3 STG.E.128 desc[UR20][R12.64], R48 ;  /* 0x000000300c003986 */ /* 0x0003e6000c101d14 */
[----:B------:R-:W-:Y:S01]  /*2fc0*/  IMAD.WIDE R16, R6, 0x2, R16 ;  /* 0x0000000206107825 */ /* 0x000fe200078e0210 */
[----:B--2---:R1:W-:Y:S03]  /*2fd0*/  @P2 STG.E.128 desc[UR20][R14.64], R52 ;  /* 0x000000340e002986 */ /* 0x0043e6000c101d14 */
[----:B------:R-:W-:Y:S01]  /*2fe0*/  IMAD R21, R23, 0x212, RZ ;  /* 0x0000021217157824 */ /* 0x000fe200078e02ff */
[----:B------:R1:W-:Y:S01]  /*2ff0*/  @P0 STG.E.128 desc[UR20][R16.64], R56 ;  /* 0x0000003810000986 */ /* 0x0003e2000c101d14 */
[----:B------:R-:W-:-:S03]  /*3000*/  IMAD.MOV.U32 R7, RZ, RZ, 0x30 ;  /* 0x00000030ff077424 */ /* 0x000fc600078e00ff */
[----:B------:R-:W-:-:S05]  /*3010*/  IADD3 R3, R0, 0x2, R21 ;  /* 0x0000000200037810 */ /* 0x000fca0007ffe015 */
[----:B------:R-:W-:Y:S01]  /*3020*/  IMAD.WIDE R2, R3, 0x4, R8 ;  /* 0x0000000403027825 */ /* 0x000fe200078e0208 */
[----:B------:R-:W-:Y:S06]  /*3030*/  BAR.SYNC.DEFER_BLOCKING 0x0 ;  /* 0x0000000000007b1d */ /* 0x000fec0000010000 */
[----:B------:R1:W-:Y:S04]  /*3040*/  STG.E desc[UR20][R2.64], R31 ;  /* 0x0000001f02007986 */ /* 0x0003e8000c101914 */
[----:B------:R1:W-:Y:S01]  /*3050*/  STG.E desc[UR20][R2.64+0x4], R7 ;  /* 0x0000040702007986 */ /* 0x0003e2000c101914 */
[----:B------:R-:W-:Y:S05]  /*3060*/  @P1 EXIT ;  /* 0x000000000000194d */ /* 0x000fea0003800000 */
[----:B-1----:R-:W1:Y:S01]  /*3070*/  LDS.128 R12, [UR7] ;  /* 0x00000007ff0c7984 */ /* 0x002e620008000c00 */
[C---:B------:R-:W-:Y:S01]  /*3080*/  VIADD R5, R21.reuse, 0xfffffffe ;  /* 0xfffffffe15057836 */ /* 0x040fe20000000000 */
[C---:B------:R-:W-:Y:S01]  /*3090*/  IADD3.X R11, R21.reuse, 0x14, RZ, PT, PT ;  /* 0x00000014150b7810 */ /* 0x040fe20003fee4ff */
[----:B------:R-:W-:Y:S01]  /*30a0*/  IMAD.WIDE R2, R21, 0x4, R8 ;  /* 0x0000000415027825 */ /* 0x000fe200078e0208 */
[----:B------:R-:W2:Y:S03]  /*30b0*/  LDS.128 R16, [UR7+0x10] ;  /* 0x00001007ff107984 */ /* 0x000ea60008000c00 */
[----:B------:R-:W-:Y:S01]  /*30c0*/  VIADD R5, R5, 0x14 ;  /* 0x0000001405057836 */ /* 0x000fe20000000000 */
[----:B------:R-:W3:Y:S01]  /*30d0*/  LDS.128 R28, [UR7+0x20] ;  /* 0x00002007ff1c7984 */ /* 0x000ee20008000c00 */
[C---:B------:R-:W-:Y:S01]  /*30e0*/  VIADD R25, R21.reuse, 0x4 ;  /* 0x0000000415197836 */ /* 0x040fe20000000000 */
[----:B------:R-:W-:Y:S01]  /*30f0*/  UIADD3 UR7, UR7, 0x34, URZ ;  /* 0x0000003407077890 */ /* 0x000fe2000fffe03f */
[----:B------:R-:W-:Y:S01]  /*3100*/  VIADD R0, R21, 0x6 ;  /* 0x0000000615007836 */ /* 0x000fe20000000000 */
[----:B------:R4:W-:Y:S01]  /*3110*/  STG.E desc[UR20][R2.64+0x4], R23 ;  /* 0x0000041702007986 */ /* 0x0009e2000c101914 */
[----:B------:R-:W-:-:S02]  /*3120*/  IMAD.MOV.U32 R33, RZ, RZ, -0x21524111 ;  /* 0xdeadbeefff217424 */ /* 0x000fc400078e00ff */
[C---:B------:R-:W-:Y:S02]  /*3130*/  VIADD R7, R21.reuse, 0x14 ;  /* 0x0000001415077836 */ /* 0x040fe40000000000 */
[----:B------:R-:W-:Y:S01]  /*3140*/  VIADD R27, R21, 0x8 ;  /* 0x00000008151b7836 */ /* 0x000fe20000000000 */
[----:B------:R5:W-:Y:S01]  /*3150*/  STG.E desc[UR20][R2.64], R33 ;  /* 0x0000002102007986 */ /* 0x000be2000c101914 */
[----:B------:R-:W-:-:S04]  /*3160*/  IMAD.WIDE R4, R5, 0x4, R8 ;  /* 0x0000000405047825 */ /* 0x000fc800078e0208 */
[----:B------:R-:W-:Y:S02]  /*3170*/  VIADD R25, R25, 0x14 ;  /* 0x0000001419197836 */ /* 0x000fe40000000000 */
[----:B----4-:R-:W-:Y:S02]  /*3180*/  VIADD R23, R0, 0x14 ;  /* 0x0000001400177836 */ /* 0x010fe40000000000 */
[----:B------:R-:W-:-:S04]  /*3190*/  IMAD.WIDE R6, R7, 0x4, R8 ;  /* 0x0000000407067825 */ /* 0x000fc800078e0208 */
[----:B------:R-:W-:Y:S02]  /*31a0*/  VIADD R27, R27, 0x14 ;  /* 0x000000141b1b7836 */ /* 0x000fe40000000000 */
[----:B------:R-:W-:-:S04]  /*31b0*/  IMAD.WIDE R10, R11, 0x4, R8 ;  /* 0x000000040b0a7825 */ /* 0x000fc800078e0208 */
[--C-:B-----5:R-:W-:Y:S01]  /*31c0*/  IMAD.WIDE R2, R25, 0x4, R8.reuse ;  /* 0x0000000419027825 */ /* 0x120fe200078e0208 */
[----:B-1----:R-:W-:Y:S03]  /*31d0*/  STG.E desc[UR20][R4.64], R12 ;  /* 0x0000000c04007986 */ /* 0x002fe6000c101914 */
[----:B------:R-:W-:Y:S02]  /*31e0*/  IMAD.MOV.U32 R20, RZ, RZ, 0xa ;  /* 0x0000000aff147424 */ /* 0x000fe400078e00ff */
[----:B------:R-:W-:Y:S01]  /*31f0*/  IMAD.MOV.U32 R42, RZ, RZ, RZ ;  /* 0x000000ffff2a7224 */ /* 0x000fe200078e00ff */
[----:B------:R1:W-:Y:S04]  /*3200*/  STG.E desc[UR20][R4.64+0x4], R13 ;  /* 0x0000040d04007986 */ /* 0x0003e8000c101914 */
[----:B------:R4:W-:Y:S04]  /*3210*/  STG.E desc[UR20][R6.64], R14 ;  /* 0x0000000e06007986 */ /* 0x0009e8000c101914 */
[----:B------:R4:W-:Y:S01]  /*3220*/  STG.E desc[UR20][R6.64+0x4], R15 ;  /* 0x0000040f06007986 */ /* 0x0009e2000c101914 */
[----:B-1----:R-:W-:-:S03]  /*3230*/  IMAD.WIDE R4, R23, 0x4, R8 ;  /* 0x0000000417047825 */ /* 0x002fc600078e0208 */
[----:B--2---:R4:W-:Y:S01]  /*3240*/  STG.E desc[UR20][R10.64], R16 ;  /* 0x000000100a007986 */ /* 0x0049e2000c101914 */
[----:B------:R-:W-:-:S03]  /*3250*/  IMAD.WIDE R12, R27, 0x4, R8 ;  /* 0x000000041b0c7825 */ /* 0x000fc600078e0208 */
[----:B------:R4:W-:Y:S04]  /*3260*/  STG.E desc[UR20][R10.64+0x4], R17 ;  /* 0x000004110a007986 */ /* 0x0009e8000c101914 */
[----:B------:R4:W-:Y:S04]  /*3270*/  STG.E desc[UR20][R2.64], R18 ;  /* 0x0000001202007986 */ /* 0x0009e8000c101914 */
[----:B------:R4:W-:Y:S04]  /*3280*/  STG.E desc[UR20][R2.64+0x4], R19 ;  /* 0x0000041302007986 */ /* 0x0009e8000c101914 */
[----:B---3--:R4:W-:Y:S04]  /*3290*/  STG.E desc[UR20][R4.64], R28 ;  /* 0x0000001c04007986 */ /* 0x0089e8000c101914 */
[----:B------:R4:W-:Y:S04]  /*32a0*/  STG.E desc[UR20][R4.64+0x4], R29 ;  /* 0x0000041d04007986 */ /* 0x0009e8000c101914 */
[----:B------:R4:W-:Y:S04]  /*32b0*/  STG.E desc[UR20][R12.64], R30 ;  /* 0x0000001e0c007986 */ /* 0x0009e8000c101914 */
[----:B------:R4:W-:Y:S02]  /*32c0*/  STG.E desc[UR20][R12.64+0x4], R31 ;  /* 0x0000041f0c007986 */ /* 0x0009e4000c101914 */
.L_x_2:
[----:B----4-:R-:W1:Y:S01]  /*32d0*/  LDS.64 R12, [UR7+-0x4] ;  /* 0xfffffc07ff0c7984 */ /* 0x010e620008000a00 */
[C-C-:B------:R-:W-:Y:S02]  /*32e0*/  IADD3 R5, R21.reuse, 0x2, R20.reuse ;  /* 0x0000000215057810 */ /* 0x140fe40007ffe014 */
[C-C-:B------:R-:W-:Y:S01]  /*32f0*/  IADD3 R3, R21.reuse, 0x14, R20.reuse ;  /* 0x0000001415037810 */ /* 0x140fe20007ffe014 */
[----:B------:R-:W2:Y:S01]  /*3300*/  LDS.64 R14, [UR7+0x4] ;  /* 0x00000407ff0e7984 */ /* 0x000ea20008000a00 */
[--C-:B------:R-:W-:Y:S01]  /*3310*/  IADD3 R25, R21, 0x8, R20.reuse ;  /* 0x0000000815197810 */ /* 0x100fe20007ffe014 */
[----:B------:R-:W-:Y:S01]  /*3320*/  VIADD R5, R5, 0x14 ;  /* 0x0000001405057836 */ /* 0x000fe20000000000 */
[----:B------:R-:W-:Y:S01]  /*3330*/  IADD3 R7, R21, 0x4, R20 ;  /* 0x0000000415077810 */ /* 0x000fe20007ffe014 */
[----:B------:R-:W3:Y:S01]  /*3340*/  LDS.64 R16, [UR7+0xc] ;  /* 0x00000c07ff107984 */ /* 0x000ee20008000a00 */
[----:B------:R-:W-:Y:S01]  /*3350*/  IMAD.WIDE R2, R3, 0x4, R8 ;  /* 0x0000000403027825 */ /* 0x000fe200078e0208 */
[----:B------:R-:W-:-:S02]  /*3360*/  IADD3 R11, R21, 0x6, R20 ;  /* 0x00000006150b7810 */ /* 0x000fc40007ffe014 */
[----:B------:R-:W4:Y:S01]  /*3370*/  LDS.64 R18, [UR7+0x14] ;  /* 0x00001407ff127984 */ /* 0x000f220008000a00 */
[----:B------:R-:W-:Y:S01]  /*3380*/  IMAD.WIDE R4, R5, 0x4, R8 ;  /* 0x0000000405047825 */ /* 0x000fe200078e0208 */
[----:B------:R-:W-:Y:S02]  /*3390*/  IADD3 R0, R21, 0xa, R20 ;  /* 0x0000000a15007810 */ /* 0x000fe40007ffe014 */
[----:B------:R-:W5:Y:S01]  /*33a0*/  LDS.64 R22, [UR7+0x1c] ;  /* 0x00001c07ff167984 */ /* 0x000f620008000a00 */
[----:B------:R-:W-:Y:S02]  /*33b0*/  VIADD R25, R25, 0x14 ;  /* 0x0000001419197836 */ /* 0x000fe40000000000 */
[----:B------:R-:W-:Y:S01]  /*33c0*/  VIADD R7, R7, 0x14 ;  /* 0x0000001407077836 */ /* 0x000fe20000000000 */
[----:B------:R-:W3:Y:S01]  /*33d0*/  LDS.64 R26, [UR7+0x24] ;  /* 0x00002407ff1a7984 */ /* 0x000ee20008000a00 */
[----:B------:R-:W-:Y:S02]  /*33e0*/  VIADD R11, R11, 0x14 ;  /* 0x000000140b0b7836 */ /* 0x000fe40000000000 */
[--C-:B------:R-:W-:Y:S01]  /*33f0*/  IMAD.WIDE R6, R7, 0x4, R8.reuse ;  /* 0x0000000407067825 */ /* 0x100fe200078e0208 */
[----:B------:R-:W3:Y:S03]  /*3400*/  LDS.64 R28, [UR7+0x2c] ;  /* 0x00002c07ff1c7984 */ /* 0x000ee60008000a00 */
[----:B------:R-:W-:Y:S01]  /*3410*/  IMAD.WIDE R10, R11, 0x4, R8 ;  /* 0x000000040b0a7825 */ /* 0x000fe200078e0208 */
[----:B------:R-:W4:Y:S04]  /*3420*/  LDS.64 R30, [UR7+0x34] ;  /* 0x00003407ff1e7984 */ /* 0x000f280008000a00 */
[----:B------:R-:W4:Y:S04]  /*3430*/  LDS.64 R32, [UR7+0x3c] ;  /* 0x00003c07ff207984 */ /* 0x000f280008000a00 */
[----:B------:R-:W4:Y:S04]  /*3440*/  LDS.64 R34, [UR7+0x44] ;  /* 0x00004407ff227984 */ /* 0x000f280008000a00 */
[----:B-1----:R1:W-:Y:S04]  /*3450*/  STG.E desc[UR20][R2.64], R12 ;  /* 0x0000000c02007986 */ /* 0x0023e8000c101914 */
[----:B------:R5:W-:Y:S04]  /*3460*/  STG.E desc[UR20][R2.64+0x4], R13 ;  /* 0x0000040d02007986 */ /* 0x000be8000c101914 */
[----:B--2---:R-:W-:Y:S04]  /*3470*/  STG.E desc[UR20][R4.64], R14 ;  /* 0x0000000e04007986 */ /* 0x004fe8000c101914 */
[----:B------:R2:W-:Y:S01]  /*3480*/  STG.E desc[UR20][R4.64+0x4], R15 ;  /* 0x0000040f04007986 */ /* 0x0005e2000c101914 */
[----:B-1----:R-:W-:-:S03]  /*3490*/  IADD3 R12, R21, 0x14, R20 ;  /* 0x00000014150c7810 */ /* 0x002fc60007ffe014 */
[----:B------:R-:W1:Y:S01]  /*34a0*/  LDS.64 R14, [UR7+0x4c] ;  /* 0x00004c07ff0e7984 */ /* 0x000e620008000a00 */
[----:B-----5:R-:W-:Y:S01]  /*34b0*/  IMAD.WIDE R2, R25, 0x4, R8 ;  /* 0x0000000419027825 */ /* 0x020fe200078e0208 */
[--C-:B------:R-:W-:Y:S02]  /*34c0*/  IADD3 R13, R21, 0x12, R20.reuse ;  /* 0x00000012150d7810 */ /* 0x100fe40007ffe014 */
[----:B------:R-:W5:Y:S03]  /*34d0*/  LDS.64 R24, [UR7+0x54] ;  /* 0x00005407ff187984 */ /* 0x000f660008000a00 */
[----:B------:R-:W-:Y:S01]  /*34e0*/  VIADD R13, R13, 0x14 ;  /* 0x000000140d0d7836 */ /* 0x000fe20000000000 */
[C-C-:B--2---:R-:W-:Y:S01]  /*34f0*/  IADD3 R4, R21.reuse, 0xc, R20.reuse ;  /* 0x0000000c15047810 */ /* 0x144fe20007ffe014 */
[----:B------:R-:W-:Y:S01]  /*3500*/  VIADD R5, R0, 0x14 ;  /* 0x0000001400057836 */ /* 0x000fe20000000000 */
[----:B------:R-:W-:Y:S01]  /*3510*/  IADD3 R0, R21, 0xe, R20 ;  /* 0x0000000e15007810 */ /* 0x000fe20007ffe014 */
[----:B---3--:R-:W-:Y:S04]  /*3520*/  STG.E desc[UR20][R6.64], R16 ;  /* 0x0000001006007986 */ /* 0x008fe8000c101914 */
[----:B------:R2:W-:Y:S04]  /*3530*/  STG.E desc[UR20][R6.64+0x4], R17 ;  /* 0x0000041106007986 */ /* 0x0005e8000c101914 */
[----:B------:R-:W3:Y:S04]  /*3540*/  LDS.64 R16, [UR7+0x5c] ;  /* 0x00005c07ff107984 */ /* 0x000ee80008000a00 */
[----:B----4-:R-:W-:Y:S04]  /*3550*/  STG.E desc[UR20][R10.64], R18 ;  /* 0x000000120a007986 */ /* 0x010fe8000c101914 */
[----:B------:R4:W-:Y:S01]  /*3560*/  STG.E desc[UR20][R10.64+0x4], R19 ;  /* 0x000004130a007986 */ /* 0x0009e2000c101914 */
[----:B--2---:R-:W-:-:S02]  /*3570*/  VIADD R7, R4, 0x14 ;  /* 0x0000001404077836 */ /* 0x004fc40000000000 */
[--C-:B------:R-:W-:Y:S01]  /*3580*/  IMAD.WIDE R4, R5, 0x4, R8.reuse ;  /* 0x0000000405047825 */ /* 0x100fe200078e0208 */
[----:B------:R-:W-:Y:S03]  /*3590*/  STG.E desc[UR20][R2.64], R22 ;  /* 0x0000001602007986 */ /* 0x000fe6000c101914 */
[----:B------:R-:W-:Y:S01]  /*35a0*/  IMAD.WIDE R6, R7, 0x4, R8 ;  /* 0x0000000407067825 */ /* 0x000fe200078e0208 */
[----:B------:R2:W-:Y:S03]  /*35b0*/  STG.E desc[UR20][R2.64+0x4], R23 ;  /* 0x0000041702007986 */ /* 0x0005e6000c101914 */
[----:B----4-:R-:W-:Y:S01]  /*35c0*/  VIADD R11, R0, 0x14 ;  /* 0x00000014000b7836 */ /* 0x010fe20000000000 */
[----:B------:R-:W-:Y:S01]  /*35d0*/  IADD3 R0, R21, 0x10, R20 ;  /* 0x0000001015007810 */ /* 0x000fe20007ffe014 */
[----:B------:R-:W4:Y:S02]  /*35e0*/  LDS.64 R18, [UR7+0x64] ;  /* 0x00006407ff127984 */ /* 0x000f240008000a00 */
[----:B------:R-:W-:-:S02]  /*35f0*/  IMAD.WIDE R10, R11, 0x4, R8 ;  /* 0x000000040b0a7825 */ /* 0x000fc400078e0208 */
[----:B------:R-:W1:Y:S02]  /*3600*/  LDS.64 R22, [UR7+0x6c] ;  /* 0x00006c07ff167984 */ /* 0x000e640008000a00 */
[----:B--2---:R-:W-:Y:S01]  /*3610*/  VIADD R3, R0, 0x14 ;  /* 0x0000001400037836 */ /* 0x004fe20000000000 */
[----:B------:R-:W-:Y:S01]  /*3620*/  IADD3 R0, R21, 0x16, R20 ;  /* 0x0000001615007810 */ /* 0x000fe20007ffe014 */
[----:B------:R-:W-:Y:S02]  /*3630*/  STG.E desc[UR20][R4.64], R26 ;  /* 0x0000001a04007986 */ /* 0x000fe4000c101914 */
[--C-:B------:R-:W-:Y:S02]  /*3640*/  IMAD.WIDE R2, R3, 0x4, R8.reuse ;  /* 0x0000000403027825 */ /* 0x100fe400078e0208 */
[----:B------:R2:W-:Y:S04]  /*3650*/  STG.E desc[UR20][R4.64+0x4], R27 ;  /* 0x0000041b04007986 */ /* 0x0005e8000c101914 */
[----:B------:R-:W1:Y:S04]  /*3660*/  LDS.64 R26, [UR7+0x74] ;  /* 0x00007407ff1a7984 */ /* 0x000e680008000a00 */
[----:B------:R-:W-:Y:S04]  /*3670*/  STG.E desc[UR20][R6.64], R28 ;  /* 0x0000001c06007986 */ /* 0x000fe8000c101914 */
[----:B------:R3:W-:Y:S01]  /*3680*/  STG.E desc[UR20][R6.64+0x4], R29 ;  /* 0x0000041d06007986 */ /* 0x0007e2000c101914 */
[----:B--2---:R-:W-:Y:S01]  /*3690*/  IMAD.WIDE R4, R13, 0x4, R8 ;  /* 0x000000040d047825 */ /* 0x004fe200078e0208 */
[----:B------:R-:W-:-:S02]  /*36a0*/  IADD3 R13, R21, 0x18, R20 ;  /* 0x00000018150d7810 */ /* 0x000fc40007ffe014 */
[----:B------:R-:W2:Y:S03]  /*36b0*/  LDS.64 R28, [UR7+0x7c] ;  /* 0x00007c07ff1c7984 */ /* 0x000ea60008000a00 */
[----:B------:R-:W-:Y:S01]  /*36c0*/  VIADD R13, R13, 0x14 ;  /* 0x000000140d0d7836 */ /* 0x000fe20000000000 */
[----:B------:R-:W-:Y:S04]  /*36d0*/  STG.E desc[UR20][R10.64], R30 ;  /* 0x0000001e0a007986 */ /* 0x000fe8000c101914 */
[----:B------:R4:W-:Y:S01]  /*36e0*/  STG.E desc[UR20][R10.64+0x4], R31 ;  /* 0x0000041f0a007986 */ /* 0x0009e2000c101914 */
[----:B---3--:R-:W-:Y:S01]  /*36f0*/  VIADD R7, R12, 0x14 ;  /* 0x000000140c077836 */ /* 0x008fe20000000000 */
[----:B------:R-:W-:-:S02]  /*3700*/  IADD3 R12, R21, 0x1c, R20 ;  /* 0x0000001c150c7810 */ /* 0x000fc40007ffe014 */
[----:B------:R-:W3:Y:S01]  /*3710*/  LDS.64 R30, [UR7+0x84] ;  /* 0x00008407ff1e7984 */ /* 0x000ee20008000a00 */
[----:B------:R-:W-:-:S03]  /*3720*/  IMAD.WIDE R6, R7, 0x4, R8 ;  /* 0x0000000407067825 */ /* 0x000fc600078e0208 */
[----:B------:R-:W-:Y:S01]  /*3730*/  STG.E desc[UR20][R2.64], R32 ;  /* 0x0000002002007986 */ /* 0x000fe2000c101914 */
[----:B----4-:R-:W-:-:S03]  /*3740*/  VIADD R11, R0, 0x14 ;  /* 0x00000014000b7836 */ /* 0x010fc60000000000 */
[----:B------:R4:W-:Y:S01]  /*3750*/  STG.E desc[UR20][R2.64+0x4], R33 ;  /* 0x0000042102007986 */ /* 0x0009e2000c101914 */
[----:B------:R-:W-:Y:S01]  /*3760*/  IADD3 R0, R21, 0x1a, R20 ;  /* 0x0000001a15007810 */ /* 0x000fe20007ffe014 */
[--C-:B------:R-:W-:Y:S02]  /*3770*/  IMAD.WIDE R10, R11, 0x4, R8.reuse ;  /* 0x000000040b0a7825 */ /* 0x100fe400078e0208 */
[----:B------:R-:W-:Y:S04]  /*3780*/  STG.E desc[UR20][R4.64], R34 ;  /* 0x0000002204007986 */ /* 0x000fe8000c101914 */
[----:B------:R1:W-:Y:S04]  /*3790*/  STG.E desc[UR20][R4.64+0x4], R35 ;  /* 0x0000042304007986 */ /* 0x0003e8000c101914 */
[----:B------:R-:W2:Y:S01]  /*37a0*/  LDS.64 R32, [UR7+0x8c] ;  /* 0x00008c07ff207984 */ /* 0x000ea20008000a00 */
[----:B----4-:R-:W-:Y:S01]  /*37b0*/  IMAD.WIDE R2, R13, 0x4, R8 ;  /* 0x000000040d027825 */ /* 0x010fe200078e0208 */
[----:B------:R-:W-:-:S02]  /*37c0*/  IADD3 R13, R21, 0x26, R20 ;  /* 0x00000026150d7810 */ /* 0x000fc40007ffe014 */
[----:B------:R-:W4:Y:S03]  /*37d0*/  LDS.64 R34, [UR7+0x94] ;  /* 0x00009407ff227984 */ /* 0x000f260008000a00 */
[----:B------:R-:W-:Y:S01]  /*37e0*/  VIADD R13, R13, 0x14 ;  /* 0x000000140d0d7836 */ /* 0x000fe20000000000 */
[----:B-1----:R-:W-:Y:S01]  /*37f0*/  STG.E desc[UR20][R6.64], R14 ;  /* 0x0000000e06007986 */ /* 0x002fe2000c101914 */
[----:B------:R-:W-:Y:S01]  /*3800*/  VIADD R5, R0, 0x14 ;  /* 0x0000001400057836 */ /* 0x000fe20000000000 */
[----:B------:R-:W-:Y:S02]  /*3810*/  IADD3 R0, R21, 0x1e, R20 ;  /* 0x0000001e15007810 */ /* 0x000fe40007ffe014 */
[----:B------:R1:W-:Y:S01]  /*3820*/  STG.E desc[UR20][R6.64+0x4], R15 ;  /* 0x0000040f06007986 */ /* 0x0003e2000c101914 */
[----:B------:R-:W-:-:S03]  /*3830*/  IMAD.WIDE R4, R5, 0x4, R8 ;  /* 0x0000000405047825 */ /* 0x000fc600078e0208 */
[----:B-----5:R-:W-:Y:S04]  /*3840*/  STG.E desc[UR20][R10.64], R24 ;  /* 0x000000180a007986 */ /* 0x020fe8000c101914 */
[----:B------:R5:W-:Y:S04]  /*3850*/  STG.E desc[UR20][R10.64+0x4], R25 ;  /* 0x000004190a007986 */ /* 0x000be8000c101914 */
[----:B------:R-:W2:Y:S01]  /*3860*/  LDS.64 R36, [UR7+0x9c] ;  /* 0x00009c07ff247984 */ /* 0x000ea20008000a00 */
[----:B-1----:R-:W-:Y:S01]  /*3870*/  VIADD R7, R12, 0x14 ;  /* 0x000000140c077836 */ /* 0x002fe20000000000 */
[----:B------:R-:W-:-:S02]  /*3880*/  IADD3 R12, R21, 0x22, R20 ;  /* 0x00000022150c7810 */ /* 0x000fc40007ffe014 */
[----:B------:R-:W1:Y:S01]  /*3890*/  LDS.64 R24, [UR7+0xa4] ;  /* 0x0000a407ff187984 */ /* 0x000e620008000a00 */
[----:B------:R-:W-:-:S03]  /*38a0*/  IMAD.WIDE R6, R7, 0x4, R8 ;  /* 0x0000000407067825 */ /* 0x000fc600078e0208 */
[----:B------:R-:W1:Y:S01]  /*38b0*/  LDS.64 R38, [UR7+0xac] ;  /* 0x0000ac07ff267984 */ /* 0x000e620008000a00 */
[----:B-----5:R-:W-:Y:S01]  /*38c0*/  VIADD R11, R0, 0x14 ;  /* 0x00000014000b7836 */ /* 0x020fe20000000000 */
[----:B------:R-:W-:Y:S02]  /*38d0*/  IADD3 R0, R21, 0x20, R20 ;  /* 0x0000002015007810 */ /* 0x000fe40007ffe014 */
[----:B------:R-:W5:Y:S01]  /*38e0*/  LDS.64 R40, [UR7+0xb4] ;  /* 0x0000b407ff287984 */ /* 0x000f620008000a00 */
[----:B------:R-:W-:-:S03]  /*38f0*/  IMAD.WIDE R10, R11, 0x4, R8 ;  /* 0x000000040b0a7825 */ /* 0x000fc600078e0208 */
[----:B------:R-:W1:Y:S01]  /*3900*/  LDS.64 R14, [UR7+0xbc] ;  /* 0x0000bc07ff0e7984 */ /* 0x000e620008000a00 */
[----:B------:R-:W-:-:S03]  /*3910*/  UIADD3 UR7, UR7, 0xc8, URZ ;  /* 0x000000c807077890 */ /* 0x000fc6000fffe03f */
[----:B------:R-:W-:Y:S04]  /*3920*/  STG.E desc[UR20][R2.64], R16 ;  /* 0x0000001002007986 */ /* 0x000fe8000c101914 */
[----:B------:R3:W-:Y:S04]  /*3930*/  STG.E desc[UR20][R2.64+0x4], R17 ;  /* 0x0000041102007986 */ /* 0x0007e8000c101914 */
[----:B------:R-:W-:Y:S04]  /*3940*/  STG.E desc[UR20][R4.64], R18 ;  /* 0x0000001204007986 */ /* 0x000fe8000c101914 */
[----:B------:R2:W-:Y:S01]  /*3950*/  STG.E desc[UR20][R4.64+0x4], R19 ;  /* 0x0000041304007986 */ /* 0x0005e2000c101914 */
[----:B---3--:R-:W-:Y:S01]  /*3960*/  VIADD R3, R0, 0x14 ;  /* 0x0000001400037836 */ /* 0x008fe20000000000 */
[----:B------:R-:W-:-:S02]  /*3970*/  IADD3 R0, R21, 0x24, R20 ;  /* 0x0000002415007810 */ /* 0x000fc40007ffe014 */
[----:B------:R-:W-:Y:S01]  /*3980*/  STG.E desc[UR20][R6.64], R22 ;  /* 0x0000001606007986 */ /* 0x000fe2000c101914 */
[----:B------:R-:W-:Y:S01]  /*3990*/  IADD3 R17, R21, 0x28, R20 ;  /* 0x0000002815117810 */ /* 0x000fe20007ffe014 */
[----:B------:R-:W-:Y:S02]  /*39a0*/  IMAD.WIDE R2, R3, 0x4, R8 ;  /* 0x0000000403027825 */ /* 0x000fe400078e0208 */
[----:B------:R3:W-:Y:S02]  /*39b0*/  STG.E desc[UR20][R6.64+0x4], R23 ;  /* 0x0000041706007986 */ /* 0x0007e4000c101914 */
[----:B------:R-:W-:Y:S01]  /*39c0*/  VIADD R17, R17, 0x14 ;  /* 0x0000001411117836 */ /* 0x000fe20000000000 */
[----:B--2---:R-:W-:Y:S01]  /*39d0*/  IADD3 R19, R21, 0x2e, R20 ;  /* 0x0000002e15137810 */ /* 0x004fe20007ffe014 */
[----:B------:R-:W-:Y:S01]  /*39e0*/  VIADD R5, R12, 0x14 ;  /* 0x000000140c057836 */ /* 0x000fe20000000000 */
[----:B------:R-:W-:Y:S03]  /*39f0*/  STG.E desc[UR20][R10.64], R26 ;  /* 0x0000001a0a007986 */ /* 0x000fe6000c101914 */
[----:B------:R-:W-:Y:S01]  /*3a00*/  IMAD.WIDE R4, R5, 0x4, R8 ;  /* 0x0000000405047825 */ /* 0x000fe200078e0208 */
[----:B------:R2:W-:Y:S03]  /*3a10*/  STG.E desc[UR20][R10.64+0x4], R27 ;  /* 0x0000041b0a007986 */ /* 0x0005e6000c101914 */
[----:B---3--:R-:W-:Y:S01]  /*3a20*/  VIADD R7, R0, 0x14 ;  /* 0x0000001400077836 */ /* 0x008fe20000000000 */
[----:B------:R-:W-:Y:S01]  /*3a30*/  IADD3 R0, R21, 0x2a, R20 ;  /* 0x0000002a15007810 */ /* 0x000fe20007ffe014 */
[----:B------:R-:W-:Y:S01]  /*3a40*/  STG.E desc[UR20][R2.64], R28 ;  /* 0x0000001c02007986 */ /* 0x000fe2000c101914 */
[----:B------:R-:W-:-:S02]  /*3a50*/  VIADD R19, R19, 0x14 ;  /* 0x0000001413137836 */ /* 0x000fc40000000000 */
[--C-:B------:R-:W-:Y:S01]  /*3a60*/  IMAD.WIDE R6, R7, 0x4, R8.reuse ;  /* 0x0000000407067825 */ /* 0x100fe200078e0208 */
[----:B------:R3:W-:Y:S03]  /*3a70*/  STG.E desc[UR20][R2.64+0x4], R29 ;  /* 0x0000041d02007986 */ /* 0x0007e6000c101914 */
[--C-:B--2---:R-:W-:Y:S01]  /*3a80*/  IMAD.WIDE R10, R13, 0x4, R8.reuse ;  /* 0x000000040d0a7825 */ /* 0x104fe200078e0208 */
[----:B------:R-:W-:Y:S03]  /*3a90*/  STG.E desc[UR20][R4.64], R30 ;  /* 0x0000001e04007986 */ /* 0x000fe6000c101914 */
[----:B------:R-:W-:Y:S01]  /*3aa0*/  IMAD.WIDE R12, R17, 0x4, R8 ;  /* 0x00000004110c7825 */ /* 0x000fe200078e0208 */
[C-C-:B------:R-:W-:Y:S01]  /*3ab0*/  IADD3 R17, R21.reuse, 0x2c, R20.reuse ;  /* 0x0000002c15117810 */ /* 0x140fe20007ffe014 */
[----:B------:R2:W-:Y:S02]  /*3ac0*/  STG.E desc[UR20][R4.64+0x4], R31 ;  /* 0x0000041f04007986 */ /* 0x0005e4000c101914 */
[----:B---3--:R-:W-:Y:S01]  /*3ad0*/  VIADD R3, R0, 0x14 ;  /* 0x0000001400037836 */ /* 0x008fe20000000000 */
[----:B------:R-:W-:Y:S01]  /*3ae0*/  IADD3 R0, R21, 0x30, R20 ;  /* 0x0000003015007810 */ /* 0x000fe20007ffe014 */
[----:B------:R-:W-:Y:S01]  /*3af0*/  VIADD R17, R17, 0x14 ;  /* 0x0000001411117836 */ /* 0x000fe20000000000 */
[----:B------:R-:W-:Y:S01]  /*3b00*/  STG.E desc[UR20][R6.64], R32 ;  /* 0x0000002006007986 */ /* 0x000fe2000c101914 */
[----:B------:R-:W-:-:S03]  /*3b10*/  IADD3 R20, P0, R20, 0x32, RZ ;  /* 0x0000003214147810 */ /* 0x000fc60007f1e0ff */
[----:B------:R3:W-:Y:S01]  /*3b20*/  STG.E desc[UR20][R6.64+0x4], R33 ;  /* 0x0000042106007986 */ /* 0x0007e2000c101914 */
[----:B--2---:R-:W-:-:S03]  /*3b30*/  IMAD.WIDE R4, R3, 0x4, R8 ;  /* 0x0000000403047825 */ /* 0x004fc600078e0208 */
[----:B----4-:R-:W-:Y:S01]  /*3b40*/  STG.E desc[UR20][R10.64], R34 ;  /* 0x000000220a007986 */ /* 0x010fe2000c101914 */
[----:B------:R-:W-:-:S03]  /*3b50*/  VIADD R3, R0, 0x14 ;  /* 0x0000001400037836 */ /* 0x000fc60000000000 */
[----:B------:R2:W-:Y:S01]  /*3b60*/  STG.E desc[UR20][R10.64+0x4], R35 ;  /* 0x000004230a007986 */ /* 0x0005e2000c101914 */
[----:B------:R-:W-:Y:S01]  /*3b70*/  IMAD.X R42, RZ, RZ, R42, P0 ;  /* 0x000000ffff2a7224 */ /* 0x000fe200000e062a */
[----:B------:R-:W-:Y:S01]  /*3b80*/  ISETP.GE.U32.AND P0, PT, R20, 0x1fe, PT ;  /* 0x000001fe1400780c */ /* 0x000fe20003f06070 */
[--C-:B------:R-:W-:Y:S01]  /*3b90*/  IMAD.WIDE R2, R3, 0x4, R8.reuse ;  /* 0x0000000403027825 */ /* 0x100fe200078e0208 */
[----:B------:R5:W-:Y:S02]  /*3ba0*/  STG.E desc[UR20][R12.64], R36 ;  /* 0x000000240c007986 */ /* 0x000be4000c101914 */
[----:B------:R-:W-:Y:S01]  /*3bb0*/  ISETP.GE.U32.AND.EX P0, PT, R42, RZ, PT, P0 ;  /* 0x000000ff2a00720c */ /* 0x000fe20003f06100 */
[--C-:B---3--:R-:W-:Y:S01]  /*3bc0*/  IMAD.WIDE R6, R17, 0x4, R8.reuse ;  /* 0x0000000411067825 */ /* 0x108fe200078e0208 */
[----:B------:R4:W-:Y:S03]  /*3bd0*/  STG.E desc[UR20][R12.64+0x4], R37 ;  /* 0x000004250c007986 */ /* 0x0009e6000c101914 */
[----:B--2---:R-:W-:Y:S01]  /*3be0*/  IMAD.WIDE R10, R19, 0x4, R8 ;  /* 0x00000004130a7825 */ /* 0x004fe200078e0208 */
[----:B-1----:R4:W-:Y:S04]  /*3bf0*/  STG.E desc[UR20][R4.64], R24 ;  /* 0x0000001804007986 */ /* 0x0029e8000c101914 */
[----:B------:R4:W-:Y:S04]  /*3c00*/  STG.E desc[UR20][R4.64+0x4], R25 ;  /* 0x0000041904007986 */ /* 0x0009e8000c101914 */
[----:B------:R4:W-:Y:S04]  /*3c10*/  STG.E desc[UR20][R6.64], R38 ;  /* 0x0000002606007986 */ /* 0x0009e8000c101914 */
[----:B------:R4:W-:Y:S04]  /*3c20*/  STG.E desc[UR20][R6.64+0x4], R39 ;  /* 0x0000042706007986 */ /* 0x0009e8000c101914 */
[----:B-----5:R4:W-:Y:S04]  /*3c30*/  STG.E desc[UR20][R10.64], R40 ;  /* 0x000000280a007986 */ /* 0x0209e8000c101914 */
[----:B------:R4:W-:Y:S04]  /*3c40*/  STG.E desc[UR20][R10.64+0x4], R41 ;  /* 0x000004290a007986 */ /* 0x0009e8000c101914 */
[----:B------:R4:W-:Y:S04]  /*3c50*/  STG.E desc[UR20][R2.64], R14 ;  /* 0x0000000e02007986 */ /* 0x0009e8000c101914 */
[----:B------:R4:W-:Y:S01]  /*3c60*/  STG.E desc[UR20][R2.64+0x4], R15 ;  /* 0x0000040f02007986 */ /* 0x0009e2000c101914 */
[----:B------:R-:W-:Y:S05]  /*3c70*/  @!P0 BRA `(.L_x_2) ;  /* 0xfffffff400948947 */ /* 0x000fea000383ffff */
[----:B------:R-:W-:Y:S05]  /*3c80*/  EXIT ;  /* 0x000000000000794d */ /* 0x000fea0003800000 */
.L_x_3:
[----:B------:R-:W-:-:S00]  /*3c90*/  BRA `(.L_x_3) ;  /* 0xfffffffc00fc7947 */ /* 0x000fc0000383ffff */
[----:B------:R-:W-:-:S00]  /*3ca0*/  NOP ;  /* 0x0000000000007918 */ /* 0x000fc00000000000 */
        /* <DEDUP_REMOVED lines=13> */
.L_x_4:


//--------------------- .nv.shared.matmul_kernel_profile --------------------------
	.section	.nv.shared.matmul_kernel_profile,"aw",@nobits
	.sectionflags	@""
	.align	16
	.zero		1024


//--------------------- .nv.constant0.matmul_kernel_profile --------------------------
	.section	.nv.constant0.matmul_kernel_profile,"a",@progbits
	.sectionflags	@""
	.align	4
.nv.constant0.matmul_kernel_profile:
	.zero		584
